	.target	sm_100a

	.elftype	@"ET_EXEC"


//--------------------- .note.nv.tkinfo           --------------------------
	.section	.note.nv.tkinfo,"",@"SHT_NOTE"
	.sectionflags	@"SHF_NOTE_NV_TKINFO"
	.tkinfo
        /*0018*/ 	.word	0x00000002
        /*0030*/ 	.string	""
        /*0030*/ 	.string	"ptxas"
        /*0030*/ 	.string	"Cuda compilation tools, release 13.0, V13.0.88"
        /*0030*/ 	.string	"Build cuda_13.0.r13.0/compiler.36424714_0"
        /*0030*/ 	.string	"-arch sm_100a -m 64 "



//--------------------- .note.nv.cuinfo           --------------------------
	.section	.note.nv.cuinfo,"",@"SHT_NOTE"
	.sectionflags	@"SHF_NOTE_NV_CUINFO"
        /*0018*/ 	.short	0x0002
        /*001a*/ 	.short	0x0064
        /*001c*/ 	.short	0x0082
	.zero		2


//--------------------- .nv.info                  --------------------------
	.section	.nv.info,"",@"SHT_CUDA_INFO"
	.align	4


	//----- nvinfo : EIATTR_REGCOUNT
	.align		4
        /*0000*/ 	.byte	0x04, 0x2f
        /*0002*/ 	.short	(.L_19 - .L_18)
	.align		4
.L_18:
        /*0004*/ 	.word	index@(_ZN7cutlass13device_kernelINS_4gemm6kernel13GemmUniversalIN4cute5tupleIJiiiiEEENS1_10collective13CollectiveMmaINS1_35MainloopSm100TmaUmmaWarpSpecializedILi36ELi2ELi4ENS5_IJNS4_1CILi2EEENSA_ILi1EEESC_EEEEENS5_IJNSA_ILi64EEENSA_ILi32EEESG_EEENS_10bfloat16_tENS5_IJlSC_lEEESI_SJ_NS4_8TiledMMAINS4_8MMA_AtomIJNS4_20SM100_MMA_F16BF16_SSISI_SI_fLi64ELi32ELNS4_4UMMA5MajorE0ELSO_0ELNSN_7ScaleInE0ELSP_0EEEEEENS4_6LayoutINS5_IJSC_SC_SC_EEENS5_IJNSA_ILi0EEESU_SU_EEEEENS5_IJNS4_10UnderscoreESX_SX_EEEEENS4_13SM90_TMA_LOADENS4_14ComposedLayoutINS4_7SwizzleILi2ELi4ELi3EEENS4_18smem_ptr_flag_bitsILi16EEENSS_INS5_IJNSA_ILi8EEESG_EEENS5_IJSG_SC_EEEEEEEvNS4_8identityENS4_23SM90_TMA_LOAD_MULTICASTES1A_vS1B_EENS_8epilogue10collective18CollectiveEpilogueINS1E_23Sm100TmaWarpSpecializedILi2ELi1ELi16ELb1ELb0EEEJSH_NS5_IJNSS_ISF_SC_EENSS_ISG_SC_EEEEESI_SJ_SI_SJ_NS1E_6fusion15FusionCallbacksIS1I_NS1M_17LinearCombinationISI_fSI_fLNS_15FloatRoundStyleE2EEESH_S1L_JEEENS4_5SM1004TMEM4LOAD26SM100_TMEM_LOAD_16dp256b4xES10_S1A_NS4_17SM75_U32x4_LDSM_NENS4_14SM90_TMA_STOREES1A_NS4_17SM90_U32x4_STSM_NENS4_39AutoVectorizingCopyWithAssumedAlignmentILi128EEEEEEvvEEEEvNT_6ParamsE)
        /*0008*/ 	.word	0x0000003d


	//----- nvinfo : EIATTR_FRAME_SIZE
	.align		4
.L_19:
        /*000c*/ 	.byte	0x04, 0x11
        /*000e*/ 	.short	(.L_21 - .L_20)
	.align		4
.L_20:
        /*0010*/ 	.word	index@($__internal_2_$__cuda_sm10x_tcgen05_guardrail_trap_unallocated_columns_being_dealloced)
        /*0014*/ 	.word	0x00000000


	//----- nvinfo : EIATTR_FRAME_SIZE
	.align		4
.L_21:
        /*0018*/ 	.byte	0x04, 0x11
        /*001a*/ 	.short	(.L_23 - .L_22)
	.align		4
.L_22:
        /*001c*/ 	.word	index@($__internal_1_$__cuda_sm10x_tcgen05_guardrail_trap_phase_invalid_during_alloc)
        /*0020*/ 	.word	0x00000000


	//----- nvinfo : EIATTR_FRAME_SIZE
	.align		4
.L_23:
        /*0024*/ 	.byte	0x04, 0x11
        /*0026*/ 	.short	(.L_25 - .L_24)
	.align		4
.L_24:
        /*0028*/ 	.word	index@($__internal_0_$__cuda_sm10x_tcgen05_guardrail_trap_col_being_dealloced_not_returned_by_alloc)
        /*002c*/ 	.word	0x00000000


	//----- nvinfo : EIATTR_FRAME_SIZE
	.align		4
.L_25:
        /*0030*/ 	.byte	0x04, 0x11
        /*0032*/ 	.short	(.L_27 - .L_26)
	.align		4
.L_26:
        /*0034*/ 	.word	index@(_ZN7cutlass13device_kernelINS_4gemm6kernel13GemmUniversalIN4cute5tupleIJiiiiEEENS1_10collective13CollectiveMmaINS1_35MainloopSm100TmaUmmaWarpSpecializedILi36ELi2ELi4ENS5_IJNS4_1CILi2EEENSA_ILi1EEESC_EEEEENS5_IJNSA_ILi64EEENSA_ILi32EEESG_EEENS_10bfloat16_tENS5_IJlSC_lEEESI_SJ_NS4_8TiledMMAINS4_8MMA_AtomIJNS4_20SM100_MMA_F16BF16_SSISI_SI_fLi64ELi32ELNS4_4UMMA5MajorE0ELSO_0ELNSN_7ScaleInE0ELSP_0EEEEEENS4_6LayoutINS5_IJSC_SC_SC_EEENS5_IJNSA_ILi0EEESU_SU_EEEEENS5_IJNS4_10UnderscoreESX_SX_EEEEENS4_13SM90_TMA_LOADENS4_14ComposedLayoutINS4_7SwizzleILi2ELi4ELi3EEENS4_18smem_ptr_flag_bitsILi16EEENSS_INS5_IJNSA_ILi8EEESG_EEENS5_IJSG_SC_EEEEEEEvNS4_8identityENS4_23SM90_TMA_LOAD_MULTICASTES1A_vS1B_EENS_8epilogue10collective18CollectiveEpilogueINS1E_23Sm100TmaWarpSpecializedILi2ELi1ELi16ELb1ELb0EEEJSH_NS5_IJNSS_ISF_SC_EENSS_ISG_SC_EEEEESI_SJ_SI_SJ_NS1E_6fusion15FusionCallbacksIS1I_NS1M_17LinearCombinationISI_fSI_fLNS_15FloatRoundStyleE2EEESH_S1L_JEEENS4_5SM1004TMEM4LOAD26SM100_TMEM_LOAD_16dp256b4xES10_S1A_NS4_17SM75_U32x4_LDSM_NENS4_14SM90_TMA_STOREES1A_NS4_17SM90_U32x4_STSM_NENS4_39AutoVectorizingCopyWithAssumedAlignmentILi128EEEEEEvvEEEEvNT_6ParamsE)
        /*0038*/ 	.word	0x00000000


	//----- nvinfo : EIATTR_MIN_STACK_SIZE
	.align		4
.L_27:
        /*003c*/ 	.byte	0x04, 0x12
        /*003e*/ 	.short	(.L_29 - .L_28)
	.align		4
.L_28:
        /*0040*/ 	.word	index@(_ZN7cutlass13device_kernelINS_4gemm6kernel13GemmUniversalIN4cute5tupleIJiiiiEEENS1_10collective13CollectiveMmaINS1_35MainloopSm100TmaUmmaWarpSpecializedILi36ELi2ELi4ENS5_IJNS4_1CILi2EEENSA_ILi1EEESC_EEEEENS5_IJNSA_ILi64EEENSA_ILi32EEESG_EEENS_10bfloat16_tENS5_IJlSC_lEEESI_SJ_NS4_8TiledMMAINS4_8MMA_AtomIJNS4_20SM100_MMA_F16BF16_SSISI_SI_fLi64ELi32ELNS4_4UMMA5MajorE0ELSO_0ELNSN_7ScaleInE0ELSP_0EEEEEENS4_6LayoutINS5_IJSC_SC_SC_EEENS5_IJNSA_ILi0EEESU_SU_EEEEENS5_IJNS4_10UnderscoreESX_SX_EEEEENS4_13SM90_TMA_LOADENS4_14ComposedLayoutINS4_7SwizzleILi2ELi4ELi3EEENS4_18smem_ptr_flag_bitsILi16EEENSS_INS5_IJNSA_ILi8EEESG_EEENS5_IJSG_SC_EEEEEEEvNS4_8identityENS4_23SM90_TMA_LOAD_MULTICASTES1A_vS1B_EENS_8epilogue10collective18CollectiveEpilogueINS1E_23Sm100TmaWarpSpecializedILi2ELi1ELi16ELb1ELb0EEEJSH_NS5_IJNSS_ISF_SC_EENSS_ISG_SC_EEEEESI_SJ_SI_SJ_NS1E_6fusion15FusionCallbacksIS1I_NS1M_17LinearCombinationISI_fSI_fLNS_15FloatRoundStyleE2EEESH_S1L_JEEENS4_5SM1004TMEM4LOAD26SM100_TMEM_LOAD_16dp256b4xES10_S1A_NS4_17SM75_U32x4_LDSM_NENS4_14SM90_TMA_STOREES1A_NS4_17SM90_U32x4_STSM_NENS4_39AutoVectorizingCopyWithAssumedAlignmentILi128EEEEEEvvEEEEvNT_6ParamsE)
        /*0044*/ 	.word	0x00000000
.L_29:


//--------------------- .nv.compat                --------------------------
	.section	.nv.compat,"",@"SHT_CUDA_COMPAT_INFO"
	.align	4
        /*0000*/ 	.byte	0x02, 0x09, 0x01, 0x00, 0x02, 0x02, 0x02, 0x00, 0x02, 0x05, 0x05, 0x00, 0x03, 0x07, 0x01, 0x01
        /*0010*/ 	.byte	0x02, 0x03, 0x01, 0x00, 0x02, 0x06, 0x01, 0x00, 0x04, 0x0b, 0x08, 0x00, 0x09, 0x00, 0x00, 0x00
        /*0020*/ 	.byte	0x00, 0x00, 0x00, 0x00


//--------------------- .nv.info._ZN7cutlass13device_kernelINS_4gemm6kernel13GemmUniversalIN4cute5tupleIJiiiiEEENS1_10collective13CollectiveMmaINS1_35MainloopSm100TmaUmmaWarpSpecializedILi36ELi2ELi4ENS5_IJNS4_1CILi2EEENSA_ILi1EEESC_EEEEENS5_IJNSA_ILi64EEENSA_ILi32EEESG_EEENS_10bfloat16_tENS5_IJlSC_lEEESI_SJ_NS4_8TiledMMAINS4_8MMA_AtomIJNS4_20SM100_MMA_F16BF16_SSISI_SI_fLi64ELi32ELNS4_4UMMA5MajorE0ELSO_0ELNSN_7ScaleInE0ELSP_0EEEEEENS4_6LayoutINS5_IJSC_SC_SC_EEENS5_IJNSA_ILi0EEESU_SU_EEEEENS5_IJNS4_10UnderscoreESX_SX_EEEEENS4_13SM90_TMA_LOADENS4_14ComposedLayoutINS4_7SwizzleILi2ELi4ELi3EEENS4_18smem_ptr_flag_bitsILi16EEENSS_INS5_IJNSA_ILi8EEESG_EEENS5_IJSG_SC_EEEEEEEvNS4_8identityENS4_23SM90_TMA_LOAD_MULTICASTES1A_vS1B_EENS_8epilogue10collective18CollectiveEpilogueINS1E_23Sm100TmaWarpSpecializedILi2ELi1ELi16ELb1ELb0EEEJSH_NS5_IJNSS_ISF_SC_EENSS_ISG_SC_EEEEESI_SJ_SI_SJ_NS1E_6fusion15FusionCallbacksIS1I_NS1M_17LinearCombinationISI_fSI_fLNS_15FloatRoundStyleE2EEESH_S1L_JEEENS4_5SM1004TMEM4LOAD26SM100_TMEM_LOAD_16dp256b4xES10_S1A_NS4_17SM75_U32x4_LDSM_NENS4_14SM90_TMA_STOREES1A_NS4_17SM90_U32x4_STSM_NENS4_39AutoVectorizingCopyWithAssumedAlignmentILi128EEEEEEvvEEEEvNT_6ParamsE --------------------------
	.section	.nv.info._ZN7cutlass13device_kernelINS_4gemm6kernel13GemmUniversalIN4cute5tupleIJiiiiEEENS1_10collective13CollectiveMmaINS1_35MainloopSm100TmaUmmaWarpSpecializedILi36ELi2ELi4ENS5_IJNS4_1CILi2EEENSA_ILi1EEESC_EEEEENS5_IJNSA_ILi64EEENSA_ILi32EEESG_EEENS_10bfloat16_tENS5_IJlSC_lEEESI_SJ_NS4_8TiledMMAINS4_8MMA_AtomIJNS4_20SM100_MMA_F16BF16_SSISI_SI_fLi64ELi32ELNS4_4UMMA5MajorE0ELSO_0ELNSN_7ScaleInE0ELSP_0EEEEEENS4_6LayoutINS5_IJSC_SC_SC_EEENS5_IJNSA_ILi0EEESU_SU_EEEEENS5_IJNS4_10UnderscoreESX_SX_EEEEENS4_13SM90_TMA_LOADENS4_14ComposedLayoutINS4_7SwizzleILi2ELi4ELi3EEENS4_18smem_ptr_flag_bitsILi16EEENSS_INS5_IJNSA_ILi8EEESG_EEENS5_IJSG_SC_EEEEEEEvNS4_8identityENS4_23SM90_TMA_LOAD_MULTICASTES1A_vS1B_EENS_8epilogue10collective18CollectiveEpilogueINS1E_23Sm100TmaWarpSpecializedILi2ELi1ELi16ELb1ELb0EEEJSH_NS5_IJNSS_ISF_SC_EENSS_ISG_SC_EEEEESI_SJ_SI_SJ_NS1E_6fusion15FusionCallbacksIS1I_NS1M_17LinearCombinationISI_fSI_fLNS_15FloatRoundStyleE2EEESH_S1L_JEEENS4_5SM1004TMEM4LOAD26SM100_TMEM_LOAD_16dp256b4xES10_S1A_NS4_17SM75_U32x4_LDSM_NENS4_14SM90_TMA_STOREES1A_NS4_17SM90_U32x4_STSM_NENS4_39AutoVectorizingCopyWithAssumedAlignmentILi128EEEEEEvvEEEEvNT_6ParamsE,"",@"SHT_CUDA_INFO"
	.sectionflags	@""
	.align	4


	//----- nvinfo : EIATTR_CUDA_API_VERSION
	.align		4
        /*0000*/ 	.byte	0x04, 0x37
        /*0002*/ 	.short	(.L_31 - .L_30)
.L_30:
        /*0004*/ 	.word	0x00000082


	//----- nvinfo : EIATTR_KPARAM_INFO
	.align		4
.L_31:
        /*0008*/ 	.byte	0x04, 0x17
        /*000a*/ 	.short	(.L_33 - .L_32)
.L_32:
        /*000c*/ 	.word	0x00000000
        /*0010*/ 	.short	0x0000
        /*0012*/ 	.short	0x0000
        /*0014*/ 	.byte	0x00, 0xf0, 0x01, 0x20


	//----- nvinfo : EIATTR_AT_ENTRY_FRAGMENTS
	.align		4
.L_33:
        /*0018*/ 	.byte	0x04, 0x4f
        /*001a*/ 	.short	(.L_35 - .L_34)


	//   ....[0]....
.L_34:
        /*001c*/ 	.word	0x00000006


	//----- nvinfo : EIATTR_RESERVED_SMEM_USED
	.align		4
.L_35:
        /*0020*/ 	.byte	0x01, 0x41
	.zero		2


	//----- nvinfo : EIATTR_SPARSE_MMA_MASK
	.align		4
        /*0024*/ 	.byte	0x03, 0x50
        /*0026*/ 	.short	0x0000


	//----- nvinfo : EIATTR_TCGEN05_1CTA_USED
	.align		4
        /*0028*/ 	.byte	0x01, 0x51
	.zero		2


	//----- nvinfo : EIATTR_MAXREG_COUNT
	.align		4
        /*002c*/ 	.byte	0x03, 0x1b
        /*002e*/ 	.short	0x00ff


	//----- nvinfo : EIATTR_NUM_BARRIERS
	.align		4
        /*0030*/ 	.byte	0x02, 0x4c
        /*0032*/ 	.byte	0x07
	.zero		1


	//----- nvinfo : EIATTR_EXTERNS
	.align		4
        /*0034*/ 	.byte	0x04, 0x0f
        /*0036*/ 	.short	(.L_37 - .L_36)


	//   ....[0]....
	.align		4
.L_36:
        /*0038*/ 	.word	index@(__assertfail)


	//----- nvinfo : EIATTR_MERCURY_ISA_VERSION
	.align		4
.L_37:
        /*003c*/ 	.byte	0x03, 0x5f
        /*003e*/ 	.short	0x0101


	//----- nvinfo : EIATTR_INT_WARP_WIDE_INSTR_OFFSETS
	.align		4
        /*0040*/ 	.byte	0x04, 0x31
        /*0042*/ 	.short	(.L_39 - .L_38)


	//   ....[0]....
.L_38:
        /*0044*/ 	.word	0x000051b0


	//   ....[1]....
        /*0048*/ 	.word	0x000051e0


	//   ....[2]....
        /*004c*/ 	.word	0x00005200


	//   ....[3]....
        /*0050*/ 	.word	0x00005df0


	//   ....[4]....
        /*0054*/ 	.word	0x00005f10


	//----- nvinfo : EIATTR_COOP_GROUP_MASK_REGIDS
	.align		4
.L_39:
        /*0058*/ 	.byte	0x04, 0x29
        /*005a*/ 	.short	(.L_41 - .L_40)


	//   ....[0]....
.L_40:
        /*005c*/ 	.word	0xffffffff


	//   ....[1]....
        /*0060*/ 	.word	0xffffffff


	//   ....[2]....
        /*0064*/ 	.word	0xffffffff


	//   ....[3]....
        /*0068*/ 	.word	0xffffffff


	//   ....[4]....
        /*006c*/ 	.word	0xffffffff


	//   ....[5]....
        /*0070*/ 	.word	0xffffffff


	//   ....[6]....
        /*0074*/ 	.word	0xffffffff


	//   ....[7]....
        /*0078*/ 	.word	0xffffffff


	//   ....[8]....
        /*007c*/ 	.word	0xffffffff


	//   ....[9]....
        /*0080*/ 	.word	0xffffffff


	//   ....[10]....
        /*0084*/ 	.word	0xffffffff


	//   ....[11]....
        /*0088*/ 	.word	0xffffffff


	//   ....[12]....
        /*008c*/ 	.word	0xffffffff


	//   ....[13]....
        /*0090*/ 	.word	0xffffffff


	//----- nvinfo : EIATTR_COOP_GROUP_INSTR_OFFSETS
	.align		4
.L_41:
        /*0094*/ 	.byte	0x04, 0x28
        /*0096*/ 	.short	(.L_43 - .L_42)


	//   ....[0]....
.L_42:
        /*0098*/ 	.word	0x00000080


	//   ....[1]....
        /*009c*/ 	.word	0x000004e0


	//   ....[2]....
        /*00a0*/ 	.word	0x00000aa0


	//   ....[3]....
        /*00a4*/ 	.word	0x00000c00


	//   ....[4]....
        /*00a8*/ 	.word	0x00000d00


	//   ....[5]....
        /*00ac*/ 	.word	0x00000e70


	//   ....[6]....
        /*00b0*/ 	.word	0x00001010


	//   ....[7]....
        /*00b4*/ 	.word	0x000011d0


	//   ....[8]....
        /*00b8*/ 	.word	0x000023b0


	//   ....[9]....
        /*00bc*/ 	.word	0x00004480


	//   ....[10]....
        /*00c0*/ 	.word	0x00004690


	//   ....[11]....
        /*00c4*/ 	.word	0x000046c0


	//   ....[12]....
        /*00c8*/ 	.word	0x00005090


	//   ....[13]....
        /*00cc*/ 	.word	0x000052c0


	//----- nvinfo : EIATTR_VRC_CTA_INIT_COUNT
	.align		4
.L_43:
        /*00d0*/ 	.byte	0x02, 0x4a
        /*00d2*/ 	.byte	0x80
	.zero		1


	//----- nvinfo : EIATTR_SYSCALL_OFFSETS
	.align		4
        /*00d4*/ 	.byte	0x04, 0x46
        /*00d6*/ 	.short	(.L_45 - .L_44)


	//   ....[0]....
.L_44:
        /*00d8*/ 	.word	0x00006b40


	//   ....[1]....
        /*00dc*/ 	.word	0x00006c30


	//   ....[2]....
        /*00e0*/ 	.word	0x00007380


	//----- nvinfo : EIATTR_MBARRIER_INSTR_OFFSETS
	.align		4
.L_45:
        /*00e4*/ 	.byte	0x04, 0x39
        /*00e6*/ 	.short	(.L_47 - .L_46)


	//   ....[0]....
.L_46:
        /*00e8*/ 	.word	0x00000600
        /*00ec*/ 	.word	0x000000ff
        /*00f0*/ 	.word	0x00000000
        /*00f4*/ 	.short	0x0100
        /*00f6*/ 	.byte	0x04
	.zero		1


	//   ....[1]....
        /*00f8*/ 	.word	0x00000610
        /*00fc*/ 	.word	0x000000ff
        /*0100*/ 	.word	0x00000120
        /*0104*/ 	.short	0x0100
        /*0106*/ 	.byte	0x04
	.zero		1


	//   ....[2]....
        /*0108*/ 	.word	0x00000620
        /*010c*/ 	.word	0x000000ff
        /*0110*/ 	.word	0x00000008
        /*0114*/ 	.short	0x0100
        /*0116*/ 	.byte	0x04
	.zero		1


	//   ....[3]....
        /*0118*/ 	.word	0x00000630
        /*011c*/ 	.word	0x000000ff
        /*0120*/ 	.word	0x00000128
        /*0124*/ 	.short	0x0100
        /*0126*/ 	.byte	0x04
	.zero		1


	//   ....[4]....
        /*0128*/ 	.word	0x00000640
        /*012c*/ 	.word	0x000000ff
        /*0130*/ 	.word	0x00000010
        /*0134*/ 	.short	0x0100
        /*0136*/ 	.byte	0x04
	.zero		1


	//   ....[5]....
        /*0138*/ 	.word	0x00000650
        /*013c*/ 	.word	0x000000ff
        /*0140*/ 	.word	0x00000130
        /*0144*/ 	.short	0x0100
        /*0146*/ 	.byte	0x04
	.zero		1


	//   ....[6]....
        /*0148*/ 	.word	0x00000660
        /*014c*/ 	.word	0x000000ff
        /*0150*/ 	.word	0x00000018
        /*0154*/ 	.short	0x0100
        /*0156*/ 	.byte	0x04
	.zero		1


	//   ....[7]....
        /*0158*/ 	.word	0x00000670
        /*015c*/ 	.word	0x000000ff
        /*0160*/ 	.word	0x00000138
        /*0164*/ 	.short	0x0100
        /*0166*/ 	.byte	0x04
	.zero		1


	//   ....[8]....
        /*0168*/ 	.word	0x00000680
        /*016c*/ 	.word	0x000000ff
        /*0170*/ 	.word	0x00000020
        /*0174*/ 	.short	0x0100
        /*0176*/ 	.byte	0x04
	.zero		1


	//   ....[9]....
        /*0178*/ 	.word	0x00000690
        /*017c*/ 	.word	0x000000ff
        /*0180*/ 	.word	0x00000140
        /*0184*/ 	.short	0x0100
        /*0186*/ 	.byte	0x04
	.zero		1


	//   ....[10]....
        /*0188*/ 	.word	0x000006a0
        /*018c*/ 	.word	0x000000ff
        /*0190*/ 	.word	0x00000028
        /*0194*/ 	.short	0x0100
        /*0196*/ 	.byte	0x04
	.zero		1


	//   ....[11]....
        /*0198*/ 	.word	0x000006b0
        /*019c*/ 	.word	0x000000ff
        /*01a0*/ 	.word	0x00000148
        /*01a4*/ 	.short	0x0100
        /*01a6*/ 	.byte	0x04
	.zero		1


	//   ....[12]....
        /*01a8*/ 	.word	0x000006c0
        /*01ac*/ 	.word	0x000000ff
        /*01b0*/ 	.word	0x00000030
        /*01b4*/ 	.short	0x0100
        /*01b6*/ 	.byte	0x04
	.zero		1


	//   ....[13]....
        /*01b8*/ 	.word	0x000006d0
        /*01bc*/ 	.word	0x000000ff
        /*01c0*/ 	.word	0x00000150
        /*01c4*/ 	.short	0x0100
        /*01c6*/ 	.byte	0x04
	.zero		1


	//   ....[14]....
        /*01c8*/ 	.word	0x000006e0
        /*01cc*/ 	.word	0x000000ff
        /*01d0*/ 	.word	0x00000038
        /*01d4*/ 	.short	0x0100
        /*01d6*/ 	.byte	0x04
	.zero		1


	//   ....[15]....
        /*01d8*/ 	.word	0x000006f0
        /*01dc*/ 	.word	0x000000ff
        /*01e0*/ 	.word	0x00000158
        /*01e4*/ 	.short	0x0100
        /*01e6*/ 	.byte	0x04
	.zero		1


	//   ....[16]....
        /*01e8*/ 	.word	0x00000700
        /*01ec*/ 	.word	0x000000ff
        /*01f0*/ 	.word	0x00000040
        /*01f4*/ 	.short	0x0100
        /*01f6*/ 	.byte	0x04
	.zero		1


	//   ....[17]....
        /*01f8*/ 	.word	0x00000710
        /*01fc*/ 	.word	0x000000ff
        /*0200*/ 	.word	0x00000160
        /*0204*/ 	.short	0x0100
        /*0206*/ 	.byte	0x04
	.zero		1


	//   ....[18]....
        /*0208*/ 	.word	0x00000720
        /*020c*/ 	.word	0x000000ff
        /*0210*/ 	.word	0x00000048
        /*0214*/ 	.short	0x0100
        /*0216*/ 	.byte	0x04
	.zero		1


	//   ....[19]....
        /*0218*/ 	.word	0x00000730
        /*021c*/ 	.word	0x000000ff
        /*0220*/ 	.word	0x00000168
        /*0224*/ 	.short	0x0100
        /*0226*/ 	.byte	0x04
	.zero		1


	//   ....[20]....
        /*0228*/ 	.word	0x00000740
        /*022c*/ 	.word	0x000000ff
        /*0230*/ 	.word	0x00000050
        /*0234*/ 	.short	0x0100
        /*0236*/ 	.byte	0x04
	.zero		1


	//   ....[21]....
        /*0238*/ 	.word	0x00000750
        /*023c*/ 	.word	0x000000ff
        /*0240*/ 	.word	0x00000170
        /*0244*/ 	.short	0x0100
        /*0246*/ 	.byte	0x04
	.zero		1


	//   ....[22]....
        /*0248*/ 	.word	0x00000760
        /*024c*/ 	.word	0x000000ff
        /*0250*/ 	.word	0x00000058
        /*0254*/ 	.short	0x0100
        /*0256*/ 	.byte	0x04
	.zero		1


	//   ....[23]....
        /*0258*/ 	.word	0x00000770
        /*025c*/ 	.word	0x000000ff
        /*0260*/ 	.word	0x00000178
        /*0264*/ 	.short	0x0100
        /*0266*/ 	.byte	0x04
	.zero		1


	//   ....[24]....
        /*0268*/ 	.word	0x00000780
        /*026c*/ 	.word	0x000000ff
        /*0270*/ 	.word	0x00000060
        /*0274*/ 	.short	0x0100
        /*0276*/ 	.byte	0x04
	.zero		1


	//   ....[25]....
        /*0278*/ 	.word	0x00000790
        /*027c*/ 	.word	0x000000ff
        /*0280*/ 	.word	0x00000180
        /*0284*/ 	.short	0x0100
        /*0286*/ 	.byte	0x04
	.zero		1


	//   ....[26]....
        /*0288*/ 	.word	0x000007a0
        /*028c*/ 	.word	0x000000ff
        /*0290*/ 	.word	0x00000068
        /*0294*/ 	.short	0x0100
        /*0296*/ 	.byte	0x04
	.zero		1


	//   ....[27]....
        /*0298*/ 	.word	0x000007b0
        /*029c*/ 	.word	0x000000ff
        /*02a0*/ 	.word	0x00000188
        /*02a4*/ 	.short	0x0100
        /*02a6*/ 	.byte	0x04
	.zero		1


	//   ....[28]....
        /*02a8*/ 	.word	0x000007c0
        /*02ac*/ 	.word	0x000000ff
        /*02b0*/ 	.word	0x00000070
        /*02b4*/ 	.short	0x0100
        /*02b6*/ 	.byte	0x04
	.zero		1


	//   ....[29]....
        /*02b8*/ 	.word	0x000007d0
        /*02bc*/ 	.word	0x000000ff
        /*02c0*/ 	.word	0x00000190
        /*02c4*/ 	.short	0x0100
        /*02c6*/ 	.byte	0x04
	.zero		1


	//   ....[30]....
        /*02c8*/ 	.word	0x000007e0
        /*02cc*/ 	.word	0x000000ff
        /*02d0*/ 	.word	0x00000078
        /*02d4*/ 	.short	0x0100
        /*02d6*/ 	.byte	0x04
	.zero		1


	//   ....[31]....
        /*02d8*/ 	.word	0x000007f0
        /*02dc*/ 	.word	0x000000ff
        /*02e0*/ 	.word	0x00000198
        /*02e4*/ 	.short	0x0100
        /*02e6*/ 	.byte	0x04
	.zero		1


	//   ....[32]....
        /*02e8*/ 	.word	0x00000800
        /*02ec*/ 	.word	0x000000ff
        /*02f0*/ 	.word	0x00000080
        /*02f4*/ 	.short	0x0100
        /*02f6*/ 	.byte	0x04
	.zero		1


	//   ....[33]....
        /*02f8*/ 	.word	0x00000810
        /*02fc*/ 	.word	0x000000ff
        /*0300*/ 	.word	0x000001a0
        /*0304*/ 	.short	0x0100
        /*0306*/ 	.byte	0x04
	.zero		1


	//   ....[34]....
        /*0308*/ 	.word	0x00000820
        /*030c*/ 	.word	0x000000ff
        /*0310*/ 	.word	0x00000088
        /*0314*/ 	.short	0x0100
        /*0316*/ 	.byte	0x04
	.zero		1


	//   ....[35]....
        /*0318*/ 	.word	0x00000830
        /*031c*/ 	.word	0x000000ff
        /*0320*/ 	.word	0x000001a8
        /*0324*/ 	.short	0x0100
        /*0326*/ 	.byte	0x04
	.zero		1


	//   ....[36]....
        /*0328*/ 	.word	0x00000840
        /*032c*/ 	.word	0x000000ff
        /*0330*/ 	.word	0x00000090
        /*0334*/ 	.short	0x0100
        /*0336*/ 	.byte	0x04
	.zero		1


	//   ....[37]....
        /*0338*/ 	.word	0x00000850
        /*033c*/ 	.word	0x000000ff
        /*0340*/ 	.word	0x000001b0
        /*0344*/ 	.short	0x0100
        /*0346*/ 	.byte	0x04
	.zero		1


	//   ....[38]....
        /*0348*/ 	.word	0x00000860
        /*034c*/ 	.word	0x000000ff
        /*0350*/ 	.word	0x00000098
        /*0354*/ 	.short	0x0100
        /*0356*/ 	.byte	0x04
	.zero		1


	//   ....[39]....
        /*0358*/ 	.word	0x00000870
        /*035c*/ 	.word	0x000000ff
        /*0360*/ 	.word	0x000001b8
        /*0364*/ 	.short	0x0100
        /*0366*/ 	.byte	0x04
	.zero		1


	//   ....[40]....
        /*0368*/ 	.word	0x00000880
        /*036c*/ 	.word	0x000000ff
        /*0370*/ 	.word	0x000000a0
        /*0374*/ 	.short	0x0100
        /*0376*/ 	.byte	0x04
	.zero		1


	//   ....[41]....
        /*0378*/ 	.word	0x00000890
        /*037c*/ 	.word	0x000000ff
        /*0380*/ 	.word	0x000001c0
        /*0384*/ 	.short	0x0100
        /*0386*/ 	.byte	0x04
	.zero		1


	//   ....[42]....
        /*0388*/ 	.word	0x000008a0
        /*038c*/ 	.word	0x000000ff
        /*0390*/ 	.word	0x000000a8
        /*0394*/ 	.short	0x0100
        /*0396*/ 	.byte	0x04
	.zero		1


	//   ....[43]....
        /*0398*/ 	.word	0x000008b0
        /*039c*/ 	.word	0x000000ff
        /*03a0*/ 	.word	0x000001c8
        /*03a4*/ 	.short	0x0100
        /*03a6*/ 	.byte	0x04
	.zero		1


	//   ....[44]....
        /*03a8*/ 	.word	0x000008c0
        /*03ac*/ 	.word	0x000000ff
        /*03b0*/ 	.word	0x000000b0
        /*03b4*/ 	.short	0x0100
        /*03b6*/ 	.byte	0x04
	.zero		1


	//   ....[45]....
        /*03b8*/ 	.word	0x000008d0
        /*03bc*/ 	.word	0x000000ff
        /*03c0*/ 	.word	0x000001d0
        /*03c4*/ 	.short	0x0100
        /*03c6*/ 	.byte	0x04
	.zero		1


	//   ....[46]....
        /*03c8*/ 	.word	0x000008e0
        /*03cc*/ 	.word	0x000000ff
        /*03d0*/ 	.word	0x000000b8
        /*03d4*/ 	.short	0x0100
        /*03d6*/ 	.byte	0x04
	.zero		1


	//   ....[47]....
        /*03d8*/ 	.word	0x000008f0
        /*03dc*/ 	.word	0x000000ff
        /*03e0*/ 	.word	0x000001d8
        /*03e4*/ 	.short	0x0100
        /*03e6*/ 	.byte	0x04
	.zero		1


	//   ....[48]....
        /*03e8*/ 	.word	0x00000900
        /*03ec*/ 	.word	0x000000ff
        /*03f0*/ 	.word	0x000000c0
        /*03f4*/ 	.short	0x0100
        /*03f6*/ 	.byte	0x04
	.zero		1


	//   ....[49]....
        /*03f8*/ 	.word	0x00000910
        /*03fc*/ 	.word	0x000000ff
        /*0400*/ 	.word	0x000001e0
        /*0404*/ 	.short	0x0100
        /*0406*/ 	.byte	0x04
	.zero		1


	//   ....[50]....
        /*0408*/ 	.word	0x00000920
        /*040c*/ 	.word	0x000000ff
        /*0410*/ 	.word	0x000000c8
        /*0414*/ 	.short	0x0100
        /*0416*/ 	.byte	0x04
	.zero		1


	//   ....[51]....
        /*0418*/ 	.word	0x00000930
        /*041c*/ 	.word	0x000000ff
        /*0420*/ 	.word	0x000001e8
        /*0424*/ 	.short	0x0100
        /*0426*/ 	.byte	0x04
	.zero		1


	//   ....[52]....
        /*0428*/ 	.word	0x00000940
        /*042c*/ 	.word	0x000000ff
        /*0430*/ 	.word	0x000000d0
        /*0434*/ 	.short	0x0100
        /*0436*/ 	.byte	0x04
	.zero		1


	//   ....[53]....
        /*0438*/ 	.word	0x00000950
        /*043c*/ 	.word	0x000000ff
        /*0440*/ 	.word	0x000001f0
        /*0444*/ 	.short	0x0100
        /*0446*/ 	.byte	0x04
	.zero		1


	//   ....[54]....
        /*0448*/ 	.word	0x00000960
        /*044c*/ 	.word	0x000000ff
        /*0450*/ 	.word	0x000000d8
        /*0454*/ 	.short	0x0100
        /*0456*/ 	.byte	0x04
	.zero		1


	//   ....[55]....
        /*0458*/ 	.word	0x00000970
        /*045c*/ 	.word	0x000000ff
        /*0460*/ 	.word	0x000001f8
        /*0464*/ 	.short	0x0100
        /*0466*/ 	.byte	0x04
	.zero		1


	//   ....[56]....
        /*0468*/ 	.word	0x00000980
        /*046c*/ 	.word	0x000000ff
        /*0470*/ 	.word	0x000000e0
        /*0474*/ 	.short	0x0100
        /*0476*/ 	.byte	0x04
	.zero		1


	//   ....[57]....
        /*0478*/ 	.word	0x00000990
        /*047c*/ 	.word	0x000000ff
        /*0480*/ 	.word	0x00000200
        /*0484*/ 	.short	0x0100
        /*0486*/ 	.byte	0x04
	.zero		1


	//   ....[58]....
        /*0488*/ 	.word	0x000009a0
        /*048c*/ 	.word	0x000000ff
        /*0490*/ 	.word	0x000000e8
        /*0494*/ 	.short	0x0100
        /*0496*/ 	.byte	0x04
	.zero		1


	//   ....[59]....
        /*0498*/ 	.word	0x000009b0
        /*049c*/ 	.word	0x000000ff
        /*04a0*/ 	.word	0x00000208
        /*04a4*/ 	.short	0x0100
        /*04a6*/ 	.byte	0x04
	.zero		1


	//   ....[60]....
        /*04a8*/ 	.word	0x000009c0
        /*04ac*/ 	.word	0x000000ff
        /*04b0*/ 	.word	0x000000f0
        /*04b4*/ 	.short	0x0100
        /*04b6*/ 	.byte	0x04
	.zero		1


	//   ....[61]....
        /*04b8*/ 	.word	0x000009d0
        /*04bc*/ 	.word	0x000000ff
        /*04c0*/ 	.word	0x00000210
        /*04c4*/ 	.short	0x0100
        /*04c6*/ 	.byte	0x04
	.zero		1


	//   ....[62]....
        /*04c8*/ 	.word	0x000009e0
        /*04cc*/ 	.word	0x000000ff
        /*04d0*/ 	.word	0x000000f8
        /*04d4*/ 	.short	0x0100
        /*04d6*/ 	.byte	0x04
	.zero		1


	//   ....[63]....
        /*04d8*/ 	.word	0x000009f0
        /*04dc*/ 	.word	0x000000ff
        /*04e0*/ 	.word	0x00000218
        /*04e4*/ 	.short	0x0100
        /*04e6*/ 	.byte	0x04
	.zero		1


	//   ....[64]....
        /*04e8*/ 	.word	0x00000a00
        /*04ec*/ 	.word	0x000000ff
        /*04f0*/ 	.word	0x00000100
        /*04f4*/ 	.short	0x0100
        /*04f6*/ 	.byte	0x04
	.zero		1


	//   ....[65]....
        /*04f8*/ 	.word	0x00000a10
        /*04fc*/ 	.word	0x000000ff
        /*0500*/ 	.word	0x00000220
        /*0504*/ 	.short	0x0100
        /*0506*/ 	.byte	0x04
	.zero		1


	//   ....[66]....
        /*0508*/ 	.word	0x00000a20
        /*050c*/ 	.word	0x000000ff
        /*0510*/ 	.word	0x00000108
        /*0514*/ 	.short	0x0100
        /*0516*/ 	.byte	0x04
	.zero		1


	//   ....[67]....
        /*0518*/ 	.word	0x00000a30
        /*051c*/ 	.word	0x000000ff
        /*0520*/ 	.word	0x00000228
        /*0524*/ 	.short	0x0100
        /*0526*/ 	.byte	0x04
	.zero		1


	//   ....[68]....
        /*0528*/ 	.word	0x00000a40
        /*052c*/ 	.word	0x000000ff
        /*0530*/ 	.word	0x00000110
        /*0534*/ 	.short	0x0100
        /*0536*/ 	.byte	0x04
	.zero		1


	//   ....[69]....
        /*0538*/ 	.word	0x00000a50
        /*053c*/ 	.word	0x000000ff
        /*0540*/ 	.word	0x00000230
        /*0544*/ 	.short	0x0100
        /*0546*/ 	.byte	0x04
	.zero		1


	//   ....[70]....
        /*0548*/ 	.word	0x00000a60
        /*054c*/ 	.word	0x000000ff
        /*0550*/ 	.word	0x00000118
        /*0554*/ 	.short	0x0100
        /*0556*/ 	.byte	0x04
	.zero		1


	//   ....[71]....
        /*0558*/ 	.word	0x00000a70
        /*055c*/ 	.word	0x000000ff
        /*0560*/ 	.word	0x00000238
        /*0564*/ 	.short	0x0100
        /*0566*/ 	.byte	0x04
	.zero		1


	//   ....[72]....
        /*0568*/ 	.word	0x00000bb0
        /*056c*/ 	.word	0x000000ff
        /*0570*/ 	.word	0x00000240
        /*0574*/ 	.short	0x0100
        /*0576*/ 	.byte	0x04
	.zero		1


	//   ....[73]....
        /*0578*/ 	.word	0x00000bc0
        /*057c*/ 	.word	0x000000ff
        /*0580*/ 	.word	0x00000250
        /*0584*/ 	.short	0x0100
        /*0586*/ 	.byte	0x04
	.zero		1


	//   ....[74]....
        /*0588*/ 	.word	0x00000bd0
        /*058c*/ 	.word	0x000000ff
        /*0590*/ 	.word	0x00000248
        /*0594*/ 	.short	0x0100
        /*0596*/ 	.byte	0x04
	.zero		1


	//   ....[75]....
        /*0598*/ 	.word	0x00000be0
        /*059c*/ 	.word	0x000000ff
        /*05a0*/ 	.word	0x00000258
        /*05a4*/ 	.short	0x0100
        /*05a6*/ 	.byte	0x04
	.zero		1


	//   ....[76]....
        /*05a8*/ 	.word	0x00000cd0
        /*05ac*/ 	.word	0x000000ff
        /*05b0*/ 	.word	0x00000260
        /*05b4*/ 	.short	0x0100
        /*05b6*/ 	.byte	0x06
	.zero		1


	//   ....[77]....
        /*05b8*/ 	.word	0x00000ce0
        /*05bc*/ 	.word	0x000000ff
        /*05c0*/ 	.word	0x00000268
        /*05c4*/ 	.short	0x0100
        /*05c6*/ 	.byte	0x06
	.zero		1


	//   ....[78]....
        /*05c8*/ 	.word	0x00000e20
        /*05cc*/ 	.word	0x000000ff
        /*05d0*/ 	.word	0x00000270
        /*05d4*/ 	.short	0x0100
        /*05d6*/ 	.byte	0x06
	.zero		1


	//   ....[79]....
        /*05d8*/ 	.word	0x00000e30
        /*05dc*/ 	.word	0x000000ff
        /*05e0*/ 	.word	0x00000280
        /*05e4*/ 	.short	0x0100
        /*05e6*/ 	.byte	0x06
	.zero		1


	//   ....[80]....
        /*05e8*/ 	.word	0x00000e40
        /*05ec*/ 	.word	0x000000ff
        /*05f0*/ 	.word	0x00000278
        /*05f4*/ 	.short	0x0100
        /*05f6*/ 	.byte	0x06
	.zero		1


	//   ....[81]....
        /*05f8*/ 	.word	0x00000e50
        /*05fc*/ 	.word	0x000000ff
        /*0600*/ 	.word	0x00000288
        /*0604*/ 	.short	0x0100
        /*0606*/ 	.byte	0x06
	.zero		1


	//   ....[82]....
        /*0608*/ 	.word	0x00000f80
        /*060c*/ 	.word	0x000000ff
        /*0610*/ 	.word	0x00000290
        /*0614*/ 	.short	0x0100
        /*0616*/ 	.byte	0x04
	.zero		1


	//   ....[83]....
        /*0618*/ 	.word	0x00000f90
        /*061c*/ 	.word	0x000000ff
        /*0620*/ 	.word	0x000002b0
        /*0624*/ 	.short	0x0100
        /*0626*/ 	.byte	0x04
	.zero		1


	//   ....[84]....
        /*0628*/ 	.word	0x00000fa0
        /*062c*/ 	.word	0x000000ff
        /*0630*/ 	.word	0x00000298
        /*0634*/ 	.short	0x0100
        /*0636*/ 	.byte	0x04
	.zero		1


	//   ....[85]....
        /*0638*/ 	.word	0x00000fb0
        /*063c*/ 	.word	0x000000ff
        /*0640*/ 	.word	0x000002b8
        /*0644*/ 	.short	0x0100
        /*0646*/ 	.byte	0x04
	.zero		1


	//   ....[86]....
        /*0648*/ 	.word	0x00000fc0
        /*064c*/ 	.word	0x000000ff
        /*0650*/ 	.word	0x000002a0
        /*0654*/ 	.short	0x0100
        /*0656*/ 	.byte	0x04
	.zero		1


	//   ....[87]....
        /*0658*/ 	.word	0x00000fd0
        /*065c*/ 	.word	0x000000ff
        /*0660*/ 	.word	0x000002c0
        /*0664*/ 	.short	0x0100
        /*0666*/ 	.byte	0x04
	.zero		1


	//   ....[88]....
        /*0668*/ 	.word	0x00000fe0
        /*066c*/ 	.word	0x000000ff
        /*0670*/ 	.word	0x000002a8
        /*0674*/ 	.short	0x0100
        /*0676*/ 	.byte	0x04
	.zero		1


	//   ....[89]....
        /*0678*/ 	.word	0x00000ff0
        /*067c*/ 	.word	0x000000ff
        /*0680*/ 	.word	0x000002c8
        /*0684*/ 	.short	0x0100
        /*0686*/ 	.byte	0x04
	.zero		1


	//   ....[90]....
        /*0688*/ 	.word	0x000010e0
        /*068c*/ 	.word	0x000000ff
        /*0690*/ 	.word	0x000002d0
        /*0694*/ 	.short	0x0100
        /*0696*/ 	.byte	0x04
	.zero		1


	//   ....[91]....
        /*0698*/ 	.word	0x000010f0
        /*069c*/ 	.word	0x000000ff
        /*06a0*/ 	.word	0x000002e0
        /*06a4*/ 	.short	0x0100
        /*06a6*/ 	.byte	0x04
	.zero		1


	//   ....[92]....
        /*06a8*/ 	.word	0x00001100
        /*06ac*/ 	.word	0x000000ff
        /*06b0*/ 	.word	0x000002d8
        /*06b4*/ 	.short	0x0100
        /*06b6*/ 	.byte	0x04
	.zero		1


	//   ....[93]....
        /*06b8*/ 	.word	0x00001110
        /*06bc*/ 	.word	0x000000ff
        /*06c0*/ 	.word	0x000002e8
        /*06c4*/ 	.short	0x0100
        /*06c6*/ 	.byte	0x04
	.zero		1


	//   ....[94]....
        /*06c8*/ 	.word	0x00001c50
        /*06cc*/ 	.word	0x00000000
        /*06d0*/ 	.word	0x000002e0
        /*06d4*/ 	.short	0x010a
        /*06d6*/ 	.byte	0xff
	.zero		1


	//   ....[95]....
        /*06d8*/ 	.word	0x00001c80
        /*06dc*/ 	.word	0x00000000
        /*06e0*/ 	.word	0x000002d0
        /*06e4*/ 	.short	0x0101
        /*06e6*/ 	.byte	0xff
	.zero		1


	//   ....[96]....
        /*06e8*/ 	.word	0x00001d30
        /*06ec*/ 	.word	0x000000ff
        /*06f0*/ 	.word	0x00000120
        /*06f4*/ 	.short	0x010a
        /*06f6*/ 	.byte	0x04
	.zero		1


	//   ....[97]....
        /*06f8*/ 	.word	0x00001db0
        /*06fc*/ 	.word	0x000000ff
        /*0700*/ 	.word	0x00000120
        /*0704*/ 	.short	0x010a
        /*0706*/ 	.byte	0x21
	.zero		1


	//   ....[98]....
        /*0708*/ 	.word	0x00001f40
        /*070c*/ 	.word	0x000000ff
        /*0710*/ 	.word	0x00000120
        /*0714*/ 	.short	0x010a
        /*0716*/ 	.byte	0x08
	.zero		1


	//   ....[99]....
        /*0718*/ 	.word	0x00002070
        /*071c*/ 	.word	0x000000ff
        /*0720*/ 	.word	0x00000268
        /*0724*/ 	.short	0x0101
        /*0726*/ 	.byte	0x07
	.zero		1


	//   ....[100]....
        /*0728*/ 	.word	0x00002090
        /*072c*/ 	.word	0x000000ff
        /*0730*/ 	.word	0x00000120
        /*0734*/ 	.short	0x010a
        /*0736*/ 	.byte	0x04
	.zero		1


	//   ....[101]....
        /*0738*/ 	.word	0x00002110
        /*073c*/ 	.word	0x000000ff
        /*0740*/ 	.word	0x00000120
        /*0744*/ 	.short	0x010a
        /*0746*/ 	.byte	0x09
	.zero		1


	//   ....[102]....
        /*0748*/ 	.word	0x000022b0
        /*074c*/ 	.word	0x000000ff
        /*0750*/ 	.word	0x00000120
        /*0754*/ 	.short	0x010a
        /*0756*/ 	.byte	0x06
	.zero		1


	//   ....[103]....
        /*0758*/ 	.word	0x000023e0
        /*075c*/ 	.word	0x00000003
        /*0760*/ 	.word	0x00000270
        /*0764*/ 	.short	0x010a
        /*0766*/ 	.byte	0xff
	.zero		1


	//   ....[104]....
        /*0768*/ 	.word	0x00002530
        /*076c*/ 	.word	0x00000000
        /*0770*/ 	.word	0x00000000
        /*0774*/ 	.short	0x0101
        /*0776*/ 	.byte	0xff
	.zero		1


	//   ....[105]....
        /*0778*/ 	.word	0x00002ad0
        /*077c*/ 	.word	0x000000ff
        /*0780*/ 	.word	0x00000000
        /*0784*/ 	.short	0x010a
        /*0786*/ 	.byte	0x04
	.zero		1


	//   ....[106]....
        /*0788*/ 	.word	0x00002b60
        /*078c*/ 	.word	0x000000ff
        /*0790*/ 	.word	0x00000000
        /*0794*/ 	.short	0x010a
        /*0796*/ 	.byte	0x05
	.zero		1


	//   ....[107]....
        /*0798*/ 	.word	0x00002bf0
        /*079c*/ 	.word	0x000000ff
        /*07a0*/ 	.word	0x00000000
        /*07a4*/ 	.short	0x010a
        /*07a6*/ 	.byte	0x05
	.zero		1


	//   ....[108]....
        /*07a8*/ 	.word	0x00002c80
        /*07ac*/ 	.word	0x000000ff
        /*07b0*/ 	.word	0x00000000
        /*07b4*/ 	.short	0x010a
        /*07b6*/ 	.byte	0x05
	.zero		1


	//   ....[109]....
        /*07b8*/ 	.word	0x00002d10
        /*07bc*/ 	.word	0x000000ff
        /*07c0*/ 	.word	0x00000000
        /*07c4*/ 	.short	0x010a
        /*07c6*/ 	.byte	0x05
	.zero		1


	//   ....[110]....
        /*07c8*/ 	.word	0x00002da0
        /*07cc*/ 	.word	0x000000ff
        /*07d0*/ 	.word	0x00000000
        /*07d4*/ 	.short	0x010a
        /*07d6*/ 	.byte	0x05
	.zero		1


	//   ....[111]....
        /*07d8*/ 	.word	0x00002e30
        /*07dc*/ 	.word	0x000000ff
        /*07e0*/ 	.word	0x00000000
        /*07e4*/ 	.short	0x010a
        /*07e6*/ 	.byte	0x05
	.zero		1


	//   ....[112]....
        /*07e8*/ 	.word	0x00002ec0
        /*07ec*/ 	.word	0x000000ff
        /*07f0*/ 	.word	0x00000000
        /*07f4*/ 	.short	0x010a
        /*07f6*/ 	.byte	0x05
	.zero		1


	//   ....[113]....
        /*07f8*/ 	.word	0x00002f50
        /*07fc*/ 	.word	0x000000ff
        /*0800*/ 	.word	0x00000000
        /*0804*/ 	.short	0x010a
        /*0806*/ 	.byte	0x05
	.zero		1


	//   ....[114]....
        /*0808*/ 	.word	0x00002fe0
        /*080c*/ 	.word	0x000000ff
        /*0810*/ 	.word	0x00000000
        /*0814*/ 	.short	0x010a
        /*0816*/ 	.byte	0x05
	.zero		1


	//   ....[115]....
        /*0818*/ 	.word	0x00003070
        /*081c*/ 	.word	0x000000ff
        /*0820*/ 	.word	0x00000000
        /*0824*/ 	.short	0x010a
        /*0826*/ 	.byte	0x05
	.zero		1


	//   ....[116]....
        /*0828*/ 	.word	0x00003100
        /*082c*/ 	.word	0x000000ff
        /*0830*/ 	.word	0x00000000
        /*0834*/ 	.short	0x010a
        /*0836*/ 	.byte	0x05
	.zero		1


	//   ....[117]....
        /*0838*/ 	.word	0x00003190
        /*083c*/ 	.word	0x000000ff
        /*0840*/ 	.word	0x00000000
        /*0844*/ 	.short	0x010a
        /*0846*/ 	.byte	0x05
	.zero		1


	//   ....[118]....
        /*0848*/ 	.word	0x00003220
        /*084c*/ 	.word	0x000000ff
        /*0850*/ 	.word	0x00000000
        /*0854*/ 	.short	0x010a
        /*0856*/ 	.byte	0x05
	.zero		1


	//   ....[119]....
        /*0858*/ 	.word	0x000032b0
        /*085c*/ 	.word	0x000000ff
        /*0860*/ 	.word	0x00000000
        /*0864*/ 	.short	0x010a
        /*0866*/ 	.byte	0x05
	.zero		1


	//   ....[120]....
        /*0868*/ 	.word	0x00003340
        /*086c*/ 	.word	0x000000ff
        /*0870*/ 	.word	0x00000000
        /*0874*/ 	.short	0x010a
        /*0876*/ 	.byte	0x05
	.zero		1


	//   ....[121]....
        /*0878*/ 	.word	0x000033d0
        /*087c*/ 	.word	0x000000ff
        /*0880*/ 	.word	0x00000000
        /*0884*/ 	.short	0x010a
        /*0886*/ 	.byte	0x05
	.zero		1


	//   ....[122]....
        /*0888*/ 	.word	0x00003460
        /*088c*/ 	.word	0x000000ff
        /*0890*/ 	.word	0x00000000
        /*0894*/ 	.short	0x010a
        /*0896*/ 	.byte	0x05
	.zero		1


	//   ....[123]....
        /*0898*/ 	.word	0x000034f0
        /*089c*/ 	.word	0x000000ff
        /*08a0*/ 	.word	0x00000000
        /*08a4*/ 	.short	0x010a
        /*08a6*/ 	.byte	0x05
	.zero		1


	//   ....[124]....
        /*08a8*/ 	.word	0x00003580
        /*08ac*/ 	.word	0x000000ff
        /*08b0*/ 	.word	0x00000000
        /*08b4*/ 	.short	0x010a
        /*08b6*/ 	.byte	0x05
	.zero		1


	//   ....[125]....
        /*08b8*/ 	.word	0x00003610
        /*08bc*/ 	.word	0x000000ff
        /*08c0*/ 	.word	0x00000000
        /*08c4*/ 	.short	0x010a
        /*08c6*/ 	.byte	0x05
	.zero		1


	//   ....[126]....
        /*08c8*/ 	.word	0x000036a0
        /*08cc*/ 	.word	0x000000ff
        /*08d0*/ 	.word	0x00000000
        /*08d4*/ 	.short	0x010a
        /*08d6*/ 	.byte	0x05
	.zero		1


	//   ....[127]....
        /*08d8*/ 	.word	0x00003730
        /*08dc*/ 	.word	0x000000ff
        /*08e0*/ 	.word	0x00000000
        /*08e4*/ 	.short	0x010a
        /*08e6*/ 	.byte	0x05
	.zero		1


	//   ....[128]....
        /*08e8*/ 	.word	0x000037c0
        /*08ec*/ 	.word	0x000000ff
        /*08f0*/ 	.word	0x00000000
        /*08f4*/ 	.short	0x010a
        /*08f6*/ 	.byte	0x05
	.zero		1


	//   ....[129]....
        /*08f8*/ 	.word	0x00003850
        /*08fc*/ 	.word	0x000000ff
        /*0900*/ 	.word	0x00000000
        /*0904*/ 	.short	0x010a
        /*0906*/ 	.byte	0x05
	.zero		1


	//   ....[130]....
        /*0908*/ 	.word	0x000038e0
        /*090c*/ 	.word	0x000000ff
        /*0910*/ 	.word	0x00000000
        /*0914*/ 	.short	0x010a
        /*0916*/ 	.byte	0x05
	.zero		1


	//   ....[131]....
        /*0918*/ 	.word	0x00003970
        /*091c*/ 	.word	0x000000ff
        /*0920*/ 	.word	0x00000000
        /*0924*/ 	.short	0x010a
        /*0926*/ 	.byte	0x05
	.zero		1


	//   ....[132]....
        /*0928*/ 	.word	0x00003a00
        /*092c*/ 	.word	0x000000ff
        /*0930*/ 	.word	0x00000000
        /*0934*/ 	.short	0x010a
        /*0936*/ 	.byte	0x05
	.zero		1


	//   ....[133]....
        /*0938*/ 	.word	0x00003a90
        /*093c*/ 	.word	0x000000ff
        /*0940*/ 	.word	0x00000000
        /*0944*/ 	.short	0x010a
        /*0946*/ 	.byte	0x05
	.zero		1


	//   ....[134]....
        /*0948*/ 	.word	0x00003b20
        /*094c*/ 	.word	0x000000ff
        /*0950*/ 	.word	0x00000000
        /*0954*/ 	.short	0x010a
        /*0956*/ 	.byte	0x05
	.zero		1


	//   ....[135]....
        /*0958*/ 	.word	0x00003bb0
        /*095c*/ 	.word	0x000000ff
        /*0960*/ 	.word	0x00000000
        /*0964*/ 	.short	0x010a
        /*0966*/ 	.byte	0x05
	.zero		1


	//   ....[136]....
        /*0968*/ 	.word	0x00003c40
        /*096c*/ 	.word	0x000000ff
        /*0970*/ 	.word	0x00000000
        /*0974*/ 	.short	0x010a
        /*0976*/ 	.byte	0x05
	.zero		1


	//   ....[137]....
        /*0978*/ 	.word	0x00003cd0
        /*097c*/ 	.word	0x000000ff
        /*0980*/ 	.word	0x00000000
        /*0984*/ 	.short	0x010a
        /*0986*/ 	.byte	0x05
	.zero		1


	//   ....[138]....
        /*0988*/ 	.word	0x00003d60
        /*098c*/ 	.word	0x000000ff
        /*0990*/ 	.word	0x00000000
        /*0994*/ 	.short	0x010a
        /*0996*/ 	.byte	0x05
	.zero		1


	//   ....[139]....
        /*0998*/ 	.word	0x00003df0
        /*099c*/ 	.word	0x000000ff
        /*09a0*/ 	.word	0x00000000
        /*09a4*/ 	.short	0x010a
        /*09a6*/ 	.byte	0x05
	.zero		1


	//   ....[140]....
        /*09a8*/ 	.word	0x00003e90
        /*09ac*/ 	.word	0x00000000
        /*09b0*/ 	.word	0x00000000
        /*09b4*/ 	.short	0x010a
        /*09b6*/ 	.byte	0xff
	.zero		1


	//   ....[141]....
        /*09b8*/ 	.word	0x00003fd0
        /*09bc*/ 	.word	0x00000002
        /*09c0*/ 	.word	0x000002d0
        /*09c4*/ 	.short	0x010a
        /*09c6*/ 	.byte	0xff
	.zero		1


	//   ....[142]....
        /*09c8*/ 	.word	0x00004040
        /*09cc*/ 	.word	0x00000002
        /*09d0*/ 	.word	0x00000000
        /*09d4*/ 	.short	0x0101
        /*09d6*/ 	.byte	0xff
	.zero		1


	//   ....[143]....
        /*09d8*/ 	.word	0x00004060
        /*09dc*/ 	.word	0x000000ff
        /*09e0*/ 	.word	0x00000280
        /*09e4*/ 	.short	0x010a
        /*09e6*/ 	.byte	0x04
	.zero		1


	//   ....[144]....
        /*09e8*/ 	.word	0x00004180
        /*09ec*/ 	.word	0x00000002
        /*09f0*/ 	.word	0x00000270
        /*09f4*/ 	.short	0x010a
        /*09f6*/ 	.byte	0xff
	.zero		1


	//   ....[145]....
        /*09f8*/ 	.word	0x00004280
        /*09fc*/ 	.word	0x00000002
        /*0a00*/ 	.word	0x00000000
        /*0a04*/ 	.short	0x0101
        /*0a06*/ 	.byte	0xff
	.zero		1


	//   ....[146]....
        /*0a08*/ 	.word	0x00004310
        /*0a0c*/ 	.word	0x000000ff
        /*0a10*/ 	.word	0x00000280
        /*0a14*/ 	.short	0x0106
        /*0a16*/ 	.byte	0x04
	.zero		1


	//   ....[147]....
        /*0a18*/ 	.word	0x00004330
        /*0a1c*/ 	.word	0x000000ff
        /*0a20*/ 	.word	0x00000280
        /*0a24*/ 	.short	0x010a
        /*0a26*/ 	.byte	0x04
	.zero		1


	//   ....[148]....
        /*0a28*/ 	.word	0x000043c0
        /*0a2c*/ 	.word	0x000000ff
        /*0a30*/ 	.word	0x00000280
        /*0a34*/ 	.short	0x0106
        /*0a36*/ 	.byte	0x07
	.zero		1


	//   ....[149]....
        /*0a38*/ 	.word	0x00004400
        /*0a3c*/ 	.word	0x00000000
        /*0a40*/ 	.word	0x00000280
        /*0a44*/ 	.short	0x010a
        /*0a46*/ 	.byte	0xff
	.zero		1


	//   ....[150]....
        /*0a48*/ 	.word	0x00004920
        /*0a4c*/ 	.word	0x00000000
        /*0a50*/ 	.word	0x00000270
        /*0a54*/ 	.short	0x010a
        /*0a56*/ 	.byte	0xff
	.zero		1


	//   ....[151]....
        /*0a58*/ 	.word	0x00004a20
        /*0a5c*/ 	.word	0x00000003
        /*0a60*/ 	.word	0x00000000
        /*0a64*/ 	.short	0x0101
        /*0a66*/ 	.byte	0xff
	.zero		1


	//   ....[152]....
        /*0a68*/ 	.word	0x00004a30
        /*0a6c*/ 	.word	0x000000ff
        /*0a70*/ 	.word	0x00000000
        /*0a74*/ 	.short	0x010a
        /*0a76*/ 	.byte	0x04
	.zero		1


	//   ....[153]....
        /*0a78*/ 	.word	0x00004ab0
        /*0a7c*/ 	.word	0x000000ff
        /*0a80*/ 	.word	0x000002b0
        /*0a84*/ 	.short	0x010a
        /*0a86*/ 	.byte	0x17
	.zero		1


	//   ....[154]....
        /*0a88*/ 	.word	0x00004b90
        /*0a8c*/ 	.word	0x000000ff
        /*0a90*/ 	.word	0x00000000
        /*0a94*/ 	.short	0x010a
        /*0a96*/ 	.byte	0x05
	.zero		1


	//   ....[155]....
        /*0a98*/ 	.word	0x00004cd0
        /*0a9c*/ 	.word	0x000000ff
        /*0aa0*/ 	.word	0x00000000
        /*0aa4*/ 	.short	0x010a
        /*0aa6*/ 	.byte	0x04
	.zero		1


	//   ....[156]....
        /*0aa8*/ 	.word	0x00004ec0
        /*0aac*/ 	.word	0x000000ff
        /*0ab0*/ 	.word	0x00000000
        /*0ab4*/ 	.short	0x010a
        /*0ab6*/ 	.byte	0x04
	.zero		1


	//   ....[157]....
        /*0ab8*/ 	.word	0x00004f50
        /*0abc*/ 	.word	0x000000ff
        /*0ac0*/ 	.word	0x00000000
        /*0ac4*/ 	.short	0x010a
        /*0ac6*/ 	.byte	0x05
	.zero		1


	//   ....[158]....
        /*0ac8*/ 	.word	0x00004fe0
        /*0acc*/ 	.word	0x000000ff
        /*0ad0*/ 	.word	0x00000000
        /*0ad4*/ 	.short	0x010a
        /*0ad6*/ 	.byte	0x05
	.zero		1


	//   ....[159]....
        /*0ad8*/ 	.word	0x00005070
        /*0adc*/ 	.word	0x000000ff
        /*0ae0*/ 	.word	0x00000000
        /*0ae4*/ 	.short	0x010a
        /*0ae6*/ 	.byte	0x04
	.zero		1


	//   ....[160]....
        /*0ae8*/ 	.word	0x00005560
        /*0aec*/ 	.word	0x00000003
        /*0af0*/ 	.word	0x00000270
        /*0af4*/ 	.short	0x010a
        /*0af6*/ 	.byte	0xff
	.zero		1


	//   ....[161]....
        /*0af8*/ 	.word	0x000056d0
        /*0afc*/ 	.word	0x00000000
        /*0b00*/ 	.word	0x00000000
        /*0b04*/ 	.short	0x0101
        /*0b06*/ 	.byte	0xff
	.zero		1


	//   ....[162]....
        /*0b08*/ 	.word	0x00005b80
        /*0b0c*/ 	.word	0x000000ff
        /*0b10*/ 	.word	0x00000268
        /*0b14*/ 	.short	0x010a
        /*0b16*/ 	.byte	0x18
	.zero		1


	//   ....[163]....
        /*0b18*/ 	.word	0x00005d50
        /*0b1c*/ 	.word	0x000000ff
        /*0b20*/ 	.word	0x00000250
        /*0b24*/ 	.short	0x010a
        /*0b26*/ 	.byte	0x04
	.zero		1


	//   ....[164]....
        /*0b28*/ 	.word	0x00005fb0
        /*0b2c*/ 	.word	0x000000ff
        /*0b30*/ 	.word	0x00000240
        /*0b34*/ 	.short	0x010b
        /*0b36*/ 	.byte	0x04
	.zero		1


	//   ....[165]....
        /*0b38*/ 	.word	0x00005fc0
        /*0b3c*/ 	.word	0x000000ff
        /*0b40*/ 	.word	0x00000000
        /*0b44*/ 	.short	0x0101
        /*0b46*/ 	.byte	0x05
	.zero		1


	//   ....[166]....
        /*0b48*/ 	.word	0x00006010
        /*0b4c*/ 	.word	0x000000ff
        /*0b50*/ 	.word	0x00000000
        /*0b54*/ 	.short	0x010a
        /*0b56*/ 	.byte	0x04
	.zero		1


	//   ....[167]....
        /*0b58*/ 	.word	0x000060b0
        /*0b5c*/ 	.word	0x00000000
        /*0b60*/ 	.word	0x00000000
        /*0b64*/ 	.short	0x010a
        /*0b66*/ 	.byte	0xff
	.zero		1


	//   ....[168]....
        /*0b68*/ 	.word	0x00006410
        /*0b6c*/ 	.word	0x00000003
        /*0b70*/ 	.word	0x00000270
        /*0b74*/ 	.short	0x010a
        /*0b76*/ 	.byte	0xff
	.zero		1


	//   ....[169]....
        /*0b78*/ 	.word	0x00006590
        /*0b7c*/ 	.word	0x00000000
        /*0b80*/ 	.word	0x00000000
        /*0b84*/ 	.short	0x0101
        /*0b86*/ 	.byte	0xff
	.zero		1


	//   ....[170]....
        /*0b88*/ 	.word	0x00006fc0
        /*0b8c*/ 	.word	0x00000003
        /*0b90*/ 	.word	0x00000240
        /*0b94*/ 	.short	0x010a
        /*0b96*/ 	.byte	0xff
	.zero		1


	//   ....[171]....
        /*0b98*/ 	.word	0x00006fd0
        /*0b9c*/ 	.word	0x0000001a
        /*0ba0*/ 	.word	0x00000290
        /*0ba4*/ 	.short	0x010a
        /*0ba6*/ 	.byte	0xff
	.zero		1


	//   ....[172]....
        /*0ba8*/ 	.word	0x00007140
        /*0bac*/ 	.word	0x00000003
        /*0bb0*/ 	.word	0x00000240
        /*0bb4*/ 	.short	0x010a
        /*0bb6*/ 	.byte	0xff
	.zero		1


	//   ....[173]....
        /*0bb8*/ 	.word	0x00007260
        /*0bbc*/ 	.word	0x0000001a
        /*0bc0*/ 	.word	0x00000290
        /*0bc4*/ 	.short	0x010a
        /*0bc6*/ 	.byte	0xff
	.zero		1


	//   ....[174]....
        /*0bc8*/ 	.word	0x000075e0
        /*0bcc*/ 	.word	0x000000ff
        /*0bd0*/ 	.word	0x00000000
        /*0bd4*/ 	.short	0x0101
        /*0bd6*/ 	.byte	0x05
	.zero		1


	//   ....[175]....
        /*0bd8*/ 	.word	0x00007a60
        /*0bdc*/ 	.word	0x00000000
        /*0be0*/ 	.word	0x00000000
        /*0be4*/ 	.short	0x0101
        /*0be6*/ 	.byte	0xff
	.zero		1


	//   ....[176]....
        /*0be8*/ 	.word	0x00007d00
        /*0bec*/ 	.word	0x00000000
        /*0bf0*/ 	.word	0x000002e0
        /*0bf4*/ 	.short	0x010a
        /*0bf6*/ 	.byte	0xff
	.zero		1


	//   ....[177]....
        /*0bf8*/ 	.word	0x00007d60
        /*0bfc*/ 	.word	0x00000000
        /*0c00*/ 	.word	0x00000120
        /*0c04*/ 	.short	0x010a
        /*0c06*/ 	.byte	0xff
	.zero		1


	//   ....[178]....
        /*0c08*/ 	.word	0x00007dc0
        /*0c0c*/ 	.word	0x00000000
        /*0c10*/ 	.word	0x00000120
        /*0c14*/ 	.short	0x010a
        /*0c16*/ 	.byte	0xff
	.zero		1


	//   ....[179]....
        /*0c18*/ 	.word	0x00007e10
        /*0c1c*/ 	.word	0x00000003
        /*0c20*/ 	.word	0x00000270
        /*0c24*/ 	.short	0x010a
        /*0c26*/ 	.byte	0xff
	.zero		1


	//   ....[180]....
        /*0c28*/ 	.word	0x00007e70
        /*0c2c*/ 	.word	0x00000000
        /*0c30*/ 	.word	0x00000000
        /*0c34*/ 	.short	0x010a
        /*0c36*/ 	.byte	0xff
	.zero		1


	//   ....[181]....
        /*0c38*/ 	.word	0x00007ed0
        /*0c3c*/ 	.word	0x00000000
        /*0c40*/ 	.word	0x00000000
        /*0c44*/ 	.short	0x010a
        /*0c46*/ 	.byte	0xff
	.zero		1


	//   ....[182]....
        /*0c48*/ 	.word	0x00007f30
        /*0c4c*/ 	.word	0x00000000
        /*0c50*/ 	.word	0x00000000
        /*0c54*/ 	.short	0x010a
        /*0c56*/ 	.byte	0xff
	.zero		1


	//   ....[183]....
        /*0c58*/ 	.word	0x00007f90
        /*0c5c*/ 	.word	0x00000000
        /*0c60*/ 	.word	0x00000000
        /*0c64*/ 	.short	0x010a
        /*0c66*/ 	.byte	0xff
	.zero		1


	//   ....[184]....
        /*0c68*/ 	.word	0x00007ff0
        /*0c6c*/ 	.word	0x00000000
        /*0c70*/ 	.word	0x00000000
        /*0c74*/ 	.short	0x010a
        /*0c76*/ 	.byte	0xff
	.zero		1


	//   ....[185]....
        /*0c78*/ 	.word	0x00008050
        /*0c7c*/ 	.word	0x00000000
        /*0c80*/ 	.word	0x00000000
        /*0c84*/ 	.short	0x010a
        /*0c86*/ 	.byte	0xff
	.zero		1


	//   ....[186]....
        /*0c88*/ 	.word	0x000080b0
        /*0c8c*/ 	.word	0x00000000
        /*0c90*/ 	.word	0x00000000
        /*0c94*/ 	.short	0x010a
        /*0c96*/ 	.byte	0xff
	.zero		1


	//   ....[187]....
        /*0c98*/ 	.word	0x00008110
        /*0c9c*/ 	.word	0x00000000
        /*0ca0*/ 	.word	0x00000000
        /*0ca4*/ 	.short	0x010a
        /*0ca6*/ 	.byte	0xff
	.zero		1


	//   ....[188]....
        /*0ca8*/ 	.word	0x00008170
        /*0cac*/ 	.word	0x00000000
        /*0cb0*/ 	.word	0x00000000
        /*0cb4*/ 	.short	0x010a
        /*0cb6*/ 	.byte	0xff
	.zero		1


	//   ....[189]....
        /*0cb8*/ 	.word	0x000081d0
        /*0cbc*/ 	.word	0x00000000
        /*0cc0*/ 	.word	0x00000000
        /*0cc4*/ 	.short	0x010a
        /*0cc6*/ 	.byte	0xff
	.zero		1


	//   ....[190]....
        /*0cc8*/ 	.word	0x00008230
        /*0ccc*/ 	.word	0x00000000
        /*0cd0*/ 	.word	0x00000000
        /*0cd4*/ 	.short	0x010a
        /*0cd6*/ 	.byte	0xff
	.zero		1


	//   ....[191]....
        /*0cd8*/ 	.word	0x00008290
        /*0cdc*/ 	.word	0x00000000
        /*0ce0*/ 	.word	0x00000000
        /*0ce4*/ 	.short	0x010a
        /*0ce6*/ 	.byte	0xff
	.zero		1


	//   ....[192]....
        /*0ce8*/ 	.word	0x000082f0
        /*0cec*/ 	.word	0x00000000
        /*0cf0*/ 	.word	0x00000000
        /*0cf4*/ 	.short	0x010a
        /*0cf6*/ 	.byte	0xff
	.zero		1


	//   ....[193]....
        /*0cf8*/ 	.word	0x00008350
        /*0cfc*/ 	.word	0x00000000
        /*0d00*/ 	.word	0x00000000
        /*0d04*/ 	.short	0x010a
        /*0d06*/ 	.byte	0xff
	.zero		1


	//   ....[194]....
        /*0d08*/ 	.word	0x000083b0
        /*0d0c*/ 	.word	0x00000000
        /*0d10*/ 	.word	0x00000000
        /*0d14*/ 	.short	0x010a
        /*0d16*/ 	.byte	0xff
	.zero		1


	//   ....[195]....
        /*0d18*/ 	.word	0x00008410
        /*0d1c*/ 	.word	0x00000000
        /*0d20*/ 	.word	0x00000000
        /*0d24*/ 	.short	0x010a
        /*0d26*/ 	.byte	0xff
	.zero		1


	//   ....[196]....
        /*0d28*/ 	.word	0x00008470
        /*0d2c*/ 	.word	0x00000000
        /*0d30*/ 	.word	0x00000000
        /*0d34*/ 	.short	0x010a
        /*0d36*/ 	.byte	0xff
	.zero		1


	//   ....[197]....
        /*0d38*/ 	.word	0x000084d0
        /*0d3c*/ 	.word	0x00000000
        /*0d40*/ 	.word	0x00000000
        /*0d44*/ 	.short	0x010a
        /*0d46*/ 	.byte	0xff
	.zero		1


	//   ....[198]....
        /*0d48*/ 	.word	0x00008530
        /*0d4c*/ 	.word	0x00000000
        /*0d50*/ 	.word	0x00000000
        /*0d54*/ 	.short	0x010a
        /*0d56*/ 	.byte	0xff
	.zero		1


	//   ....[199]....
        /*0d58*/ 	.word	0x00008590
        /*0d5c*/ 	.word	0x00000000
        /*0d60*/ 	.word	0x00000000
        /*0d64*/ 	.short	0x010a
        /*0d66*/ 	.byte	0xff
	.zero		1


	//   ....[200]....
        /*0d68*/ 	.word	0x000085f0
        /*0d6c*/ 	.word	0x00000000
        /*0d70*/ 	.word	0x00000000
        /*0d74*/ 	.short	0x010a
        /*0d76*/ 	.byte	0xff
	.zero		1


	//   ....[201]....
        /*0d78*/ 	.word	0x00008650
        /*0d7c*/ 	.word	0x00000000
        /*0d80*/ 	.word	0x00000000
        /*0d84*/ 	.short	0x010a
        /*0d86*/ 	.byte	0xff
	.zero		1


	//   ....[202]....
        /*0d88*/ 	.word	0x000086b0
        /*0d8c*/ 	.word	0x00000000
        /*0d90*/ 	.word	0x00000000
        /*0d94*/ 	.short	0x010a
        /*0d96*/ 	.byte	0xff
	.zero		1


	//   ....[203]....
        /*0d98*/ 	.word	0x00008710
        /*0d9c*/ 	.word	0x00000000
        /*0da0*/ 	.word	0x00000000
        /*0da4*/ 	.short	0x010a
        /*0da6*/ 	.byte	0xff
	.zero		1


	//   ....[204]....
        /*0da8*/ 	.word	0x00008770
        /*0dac*/ 	.word	0x00000000
        /*0db0*/ 	.word	0x00000000
        /*0db4*/ 	.short	0x010a
        /*0db6*/ 	.byte	0xff
	.zero		1


	//   ....[205]....
        /*0db8*/ 	.word	0x000087d0
        /*0dbc*/ 	.word	0x00000000
        /*0dc0*/ 	.word	0x00000000
        /*0dc4*/ 	.short	0x010a
        /*0dc6*/ 	.byte	0xff
	.zero		1


	//   ....[206]....
        /*0dc8*/ 	.word	0x00008830
        /*0dcc*/ 	.word	0x00000000
        /*0dd0*/ 	.word	0x00000000
        /*0dd4*/ 	.short	0x010a
        /*0dd6*/ 	.byte	0xff
	.zero		1


	//   ....[207]....
        /*0dd8*/ 	.word	0x00008890
        /*0ddc*/ 	.word	0x00000000
        /*0de0*/ 	.word	0x00000000
        /*0de4*/ 	.short	0x010a
        /*0de6*/ 	.byte	0xff
	.zero		1


	//   ....[208]....
        /*0de8*/ 	.word	0x000088f0
        /*0dec*/ 	.word	0x00000000
        /*0df0*/ 	.word	0x00000000
        /*0df4*/ 	.short	0x010a
        /*0df6*/ 	.byte	0xff
	.zero		1


	//   ....[209]....
        /*0df8*/ 	.word	0x00008950
        /*0dfc*/ 	.word	0x00000000
        /*0e00*/ 	.word	0x00000000
        /*0e04*/ 	.short	0x010a
        /*0e06*/ 	.byte	0xff
	.zero		1


	//   ....[210]....
        /*0e08*/ 	.word	0x000089b0
        /*0e0c*/ 	.word	0x00000000
        /*0e10*/ 	.word	0x00000000
        /*0e14*/ 	.short	0x010a
        /*0e16*/ 	.byte	0xff
	.zero		1


	//   ....[211]....
        /*0e18*/ 	.word	0x00008a10
        /*0e1c*/ 	.word	0x00000000
        /*0e20*/ 	.word	0x00000000
        /*0e24*/ 	.short	0x010a
        /*0e26*/ 	.byte	0xff
	.zero		1


	//   ....[212]....
        /*0e28*/ 	.word	0x00008a70
        /*0e2c*/ 	.word	0x00000000
        /*0e30*/ 	.word	0x00000000
        /*0e34*/ 	.short	0x010a
        /*0e36*/ 	.byte	0xff
	.zero		1


	//   ....[213]....
        /*0e38*/ 	.word	0x00008ad0
        /*0e3c*/ 	.word	0x00000000
        /*0e40*/ 	.word	0x00000000
        /*0e44*/ 	.short	0x010a
        /*0e46*/ 	.byte	0xff
	.zero		1


	//   ....[214]....
        /*0e48*/ 	.word	0x00008b30
        /*0e4c*/ 	.word	0x00000000
        /*0e50*/ 	.word	0x00000000
        /*0e54*/ 	.short	0x010a
        /*0e56*/ 	.byte	0xff
	.zero		1


	//   ....[215]....
        /*0e58*/ 	.word	0x00008b80
        /*0e5c*/ 	.word	0x00000002
        /*0e60*/ 	.word	0x000002d0
        /*0e64*/ 	.short	0x010a
        /*0e66*/ 	.byte	0xff
	.zero		1


	//   ....[216]....
        /*0e68*/ 	.word	0x00008be0
        /*0e6c*/ 	.word	0x00000002
        /*0e70*/ 	.word	0x00000280
        /*0e74*/ 	.short	0x010a
        /*0e76*/ 	.byte	0xff
	.zero		1


	//   ....[217]....
        /*0e78*/ 	.word	0x00008c30
        /*0e7c*/ 	.word	0x00000002
        /*0e80*/ 	.word	0x00000270
        /*0e84*/ 	.short	0x010a
        /*0e86*/ 	.byte	0xff
	.zero		1


	//   ....[218]....
        /*0e88*/ 	.word	0x00008c90
        /*0e8c*/ 	.word	0x00000000
        /*0e90*/ 	.word	0x00000280
        /*0e94*/ 	.short	0x010a
        /*0e96*/ 	.byte	0xff
	.zero		1


	//   ....[219]....
        /*0e98*/ 	.word	0x00008ce0
        /*0e9c*/ 	.word	0x00000000
        /*0ea0*/ 	.word	0x00000270
        /*0ea4*/ 	.short	0x010a
        /*0ea6*/ 	.byte	0xff
	.zero		1


	//   ....[220]....
        /*0ea8*/ 	.word	0x00008d40
        /*0eac*/ 	.word	0x00000002
        /*0eb0*/ 	.word	0x000002b0
        /*0eb4*/ 	.short	0x010a
        /*0eb6*/ 	.byte	0xff
	.zero		1


	//   ....[221]....
        /*0eb8*/ 	.word	0x00008da0
        /*0ebc*/ 	.word	0x00000000
        /*0ec0*/ 	.word	0x00000000
        /*0ec4*/ 	.short	0x010a
        /*0ec6*/ 	.byte	0xff
	.zero		1


	//   ....[222]....
        /*0ec8*/ 	.word	0x00008e00
        /*0ecc*/ 	.word	0x00000000
        /*0ed0*/ 	.word	0x00000000
        /*0ed4*/ 	.short	0x010a
        /*0ed6*/ 	.byte	0xff
	.zero		1


	//   ....[223]....
        /*0ed8*/ 	.word	0x00008e60
        /*0edc*/ 	.word	0x00000000
        /*0ee0*/ 	.word	0x00000000
        /*0ee4*/ 	.short	0x010a
        /*0ee6*/ 	.byte	0xff
	.zero		1


	//   ....[224]....
        /*0ee8*/ 	.word	0x00008ec0
        /*0eec*/ 	.word	0x00000000
        /*0ef0*/ 	.word	0x00000000
        /*0ef4*/ 	.short	0x010a
        /*0ef6*/ 	.byte	0xff
	.zero		1


	//   ....[225]....
        /*0ef8*/ 	.word	0x00008f20
        /*0efc*/ 	.word	0x00000000
        /*0f00*/ 	.word	0x00000000
        /*0f04*/ 	.short	0x010a
        /*0f06*/ 	.byte	0xff
	.zero		1


	//   ....[226]....
        /*0f08*/ 	.word	0x00008f70
        /*0f0c*/ 	.word	0x00000003
        /*0f10*/ 	.word	0x00000270
        /*0f14*/ 	.short	0x010a
        /*0f16*/ 	.byte	0xff
	.zero		1


	//   ....[227]....
        /*0f18*/ 	.word	0x00008fd0
        /*0f1c*/ 	.word	0x00000000
        /*0f20*/ 	.word	0x00000268
        /*0f24*/ 	.short	0x010a
        /*0f26*/ 	.byte	0xff
	.zero		1


	//   ....[228]....
        /*0f28*/ 	.word	0x00009030
        /*0f2c*/ 	.word	0x00000002
        /*0f30*/ 	.word	0x00000250
        /*0f34*/ 	.short	0x010a
        /*0f36*/ 	.byte	0xff
	.zero		1


	//   ....[229]....
        /*0f38*/ 	.word	0x00009090
        /*0f3c*/ 	.word	0x00000000
        /*0f40*/ 	.word	0x00000000
        /*0f44*/ 	.short	0x010a
        /*0f46*/ 	.byte	0xff
	.zero		1


	//   ....[230]....
        /*0f48*/ 	.word	0x000090e0
        /*0f4c*/ 	.word	0x00000003
        /*0f50*/ 	.word	0x00000270
        /*0f54*/ 	.short	0x010a
        /*0f56*/ 	.byte	0xff
	.zero		1


	//   ....[231]....
        /*0f58*/ 	.word	0x00009130
        /*0f5c*/ 	.word	0x00000003
        /*0f60*/ 	.word	0x00000240
        /*0f64*/ 	.short	0x010a
        /*0f66*/ 	.byte	0xff
	.zero		1


	//   ....[232]....
        /*0f68*/ 	.word	0x00009180
        /*0f6c*/ 	.word	0x0000001a
        /*0f70*/ 	.word	0x00000290
        /*0f74*/ 	.short	0x010a
        /*0f76*/ 	.byte	0xff
	.zero		1


	//----- nvinfo : EIATTR_NUM_MBARRIERS
	.align		4
.L_47:
        /*0f78*/ 	.byte	0x03, 0x38
        /*0f7a*/ 	.short	0x005e


	//----- nvinfo : EIATTR_EXIT_INSTR_OFFSETS
	.align		4
        /*0f7c*/ 	.byte	0x04, 0x1c
        /*0f7e*/ 	.short	(.L_49 - .L_48)


	//   ....[0]....
.L_48:
        /*0f80*/ 	.word	0x00003ec0


	//   ....[1]....
        /*0f84*/ 	.word	0x000043d0


	//   ....[2]....
        /*0f88*/ 	.word	0x00004430


	//   ....[3]....
        /*0f8c*/ 	.word	0x000052d0


	//   ....[4]....
        /*0f90*/ 	.word	0x000060e0


	//   ....[5]....
        /*0f94*/ 	.word	0x00006120


	//   ....[6]....
        /*0f98*/ 	.word	0x00007c10


	//   ....[7]....
        /*0f9c*/ 	.word	0x00007c90


	//   ....[8]....
        /*0fa0*/ 	.word	0x00007cc0


	//   ....[9]....
        /*0fa4*/ 	.word	0x00007cf0


	//----- nvinfo : EIATTR_MAX_THREADS
	.align		4
.L_49:
        /*0fa8*/ 	.byte	0x04, 0x05
        /*0faa*/ 	.short	(.L_51 - .L_50)
.L_50:
        /*0fac*/ 	.word	0x00000100
        /*0fb0*/ 	.word	0x00000001
        /*0fb4*/ 	.word	0x00000001


	//----- nvinfo : EIATTR_CRS_STACK_SIZE
	.align		4
.L_51:
        /*0fb8*/ 	.byte	0x04, 0x1e
        /*0fba*/ 	.short	(.L_53 - .L_52)
.L_52:
        /*0fbc*/ 	.word	0x00000000


	//----- nvinfo : EIATTR_CBANK_PARAM_SIZE
	.align		4
.L_53:
        /*0fc0*/ 	.byte	0x03, 0x19
        /*0fc2*/ 	.short	0x0800


	//----- nvinfo : EIATTR_PARAM_CBANK
	.align		4
        /*0fc4*/ 	.byte	0x04, 0x0a
        /*0fc6*/ 	.short	(.L_55 - .L_54)
	.align		4
.L_54:
        /*0fc8*/ 	.word	index@(.nv.constant0._ZN7cutlass13device_kernelINS_4gemm6kernel13GemmUniversalIN4cute5tupleIJiiiiEEENS1_10collective13CollectiveMmaINS1_35MainloopSm100TmaUmmaWarpSpecializedILi36ELi2ELi4ENS5_IJNS4_1CILi2EEENSA_ILi1EEESC_EEEEENS5_IJNSA_ILi64EEENSA_ILi32EEESG_EEENS_10bfloat16_tENS5_IJlSC_lEEESI_SJ_NS4_8TiledMMAINS4_8MMA_AtomIJNS4_20SM100_MMA_F16BF16_SSISI_SI_fLi64ELi32ELNS4_4UMMA5MajorE0ELSO_0ELNSN_7ScaleInE0ELSP_0EEEEEENS4_6LayoutINS5_IJSC_SC_SC_EEENS5_IJNSA_ILi0EEESU_SU_EEEEENS5_IJNS4_10UnderscoreESX_SX_EEEEENS4_13SM90_TMA_LOADENS4_14ComposedLayoutINS4_7SwizzleILi2ELi4ELi3EEENS4_18smem_ptr_flag_bitsILi16EEENSS_INS5_IJNSA_ILi8EEESG_EEENS5_IJSG_SC_EEEEEEEvNS4_8identityENS4_23SM90_TMA_LOAD_MULTICASTES1A_vS1B_EENS_8epilogue10collective18CollectiveEpilogueINS1E_23Sm100TmaWarpSpecializedILi2ELi1ELi16ELb1ELb0EEEJSH_NS5_IJNSS_ISF_SC_EENSS_ISG_SC_EEEEESI_SJ_SI_SJ_NS1E_6fusion15FusionCallbacksIS1I_NS1M_17LinearCombinationISI_fSI_fLNS_15FloatRoundStyleE2EEESH_S1L_JEEENS4_5SM1004TMEM4LOAD26SM100_TMEM_LOAD_16dp256b4xES10_S1A_NS4_17SM75_U32x4_LDSM_NENS4_14SM90_TMA_STOREES1A_NS4_17SM90_U32x4_STSM_NENS4_39AutoVectorizingCopyWithAssumedAlignmentILi128EEEEEEvvEEEEvNT_6ParamsE)
        /*0fcc*/ 	.short	0x0380
        /*0fce*/ 	.short	0x0800


	//----- nvinfo : EIATTR_SW_WAR
	.align		4
.L_55:
        /*0fd0*/ 	.byte	0x04, 0x36
        /*0fd2*/ 	.short	(.L_57 - .L_56)
.L_56:
        /*0fd4*/ 	.word	0x00000008
.L_57:


//--------------------- .nv.callgraph             --------------------------
	.section	.nv.callgraph,"",@"SHT_CUDA_CALLGRAPH"
	.align	4
	.sectionentsize	8
	.align		4
        /*0000*/ 	.word	0x00000000
	.align		4
        /*0004*/ 	.word	0xffffffff
	.align		4
        /*0008*/ 	.word	index@(_ZN7cutlass13device_kernelINS_4gemm6kernel13GemmUniversalIN4cute5tupleIJiiiiEEENS1_10collective13CollectiveMmaINS1_35MainloopSm100TmaUmmaWarpSpecializedILi36ELi2ELi4ENS5_IJNS4_1CILi2EEENSA_ILi1EEESC_EEEEENS5_IJNSA_ILi64EEENSA_ILi32EEESG_EEENS_10bfloat16_tENS5_IJlSC_lEEESI_SJ_NS4_8TiledMMAINS4_8MMA_AtomIJNS4_20SM100_MMA_F16BF16_SSISI_SI_fLi64ELi32ELNS4_4UMMA5MajorE0ELSO_0ELNSN_7ScaleInE0ELSP_0EEEEEENS4_6LayoutINS5_IJSC_SC_SC_EEENS5_IJNSA_ILi0EEESU_SU_EEEEENS5_IJNS4_10UnderscoreESX_SX_EEEEENS4_13SM90_TMA_LOADENS4_14ComposedLayoutINS4_7SwizzleILi2ELi4ELi3EEENS4_18smem_ptr_flag_bitsILi16EEENSS_INS5_IJNSA_ILi8EEESG_EEENS5_IJSG_SC_EEEEEEEvNS4_8identityENS4_23SM90_TMA_LOAD_MULTICASTES1A_vS1B_EENS_8epilogue10collective18CollectiveEpilogueINS1E_23Sm100TmaWarpSpecializedILi2ELi1ELi16ELb1ELb0EEEJSH_NS5_IJNSS_ISF_SC_EENSS_ISG_SC_EEEEESI_SJ_SI_SJ_NS1E_6fusion15FusionCallbacksIS1I_NS1M_17LinearCombinationISI_fSI_fLNS_15FloatRoundStyleE2EEESH_S1L_JEEENS4_5SM1004TMEM4LOAD26SM100_TMEM_LOAD_16dp256b4xES10_S1A_NS4_17SM75_U32x4_LDSM_NENS4_14SM90_TMA_STOREES1A_NS4_17SM90_U32x4_STSM_NENS4_39AutoVectorizingCopyWithAssumedAlignmentILi128EEEEEEvvEEEEvNT_6ParamsE)
	.align		4
        /*000c*/ 	.word	index@(__assertfail)
	.align		4
        /*0010*/ 	.word	0x00000000
	.align		4
        /*0014*/ 	.word	0xfffffffe
	.align		4
        /*0018*/ 	.word	0x00000000
	.align		4
        /*001c*/ 	.word	0xfffffffd
	.align		4
        /*0020*/ 	.word	0x00000000
	.align		4
        /*0024*/ 	.word	0xfffffffc


//--------------------- .nv.constant4             --------------------------
	.section	.nv.constant4,"a",@progbits
	.align	8
	.align		8
.nv.constant4:
        /*0000*/ 	.dword	__assertfail
	.align		8
        /*0008*/ 	.dword	__unnamed_1
	.align		8
        /*0010*/ 	.dword	__unnamed_2
	.align		8
        /*0018*/ 	.dword	_ZN39_INTERNAL_a8fedbcd_4_k_cu_0e500b98_41244cuda3std3__45__cpo5beginE
	.align		8
        /*0020*/ 	.dword	_ZN39_INTERNAL_a8fedbcd_4_k_cu_0e500b98_41244cuda3std3__45__cpo3endE
	.align		8
        /*0028*/ 	.dword	_ZN39_INTERNAL_a8fedbcd_4_k_cu_0e500b98_41244cuda3std3__45__cpo6cbeginE
	.align		8
        /*0030*/ 	.dword	_ZN39_INTERNAL_a8fedbcd_4_k_cu_0e500b98_41244cuda3std3__45__cpo4cendE
	.align		8
        /*0038*/ 	.dword	_ZN39_INTERNAL_a8fedbcd_4_k_cu_0e500b98_41244cuda3std3__441_GLOBAL__N__a8fedbcd_4_k_cu_0e500b98_41246ignoreE
	.align		8
        /*0040*/ 	.dword	_ZN39_INTERNAL_a8fedbcd_4_k_cu_0e500b98_41244cuda3std3__419piecewise_constructE
	.align		8
        /*0048*/ 	.dword	_ZN39_INTERNAL_a8fedbcd_4_k_cu_0e500b98_41244cuda3std3__48in_placeE
	.align		8
        /*0050*/ 	.dword	_ZN39_INTERNAL_a8fedbcd_4_k_cu_0e500b98_41244cuda3std6ranges3__45__cpo4swapE
	.align		8
        /*0058*/ 	.dword	_ZN39_INTERNAL_a8fedbcd_4_k_cu_0e500b98_41244cuda3std6ranges3__45__cpo9iter_moveE
	.align		8
        /*0060*/ 	.dword	_ZN39_INTERNAL_a8fedbcd_4_k_cu_0e500b98_41244cute7productE
	.align		8
        /*0068*/ 	.dword	_ZN39_INTERNAL_a8fedbcd_4_k_cu_0e500b98_41244cute1_E
	.align		8
        /*0070*/ 	.dword	$str$25
	.align		8
        /*0078*/ 	.dword	$str$26
	.align		8
        /*0080*/ 	.dword	$str$27
	.align		8
        /*0088*/ 	.dword	$str$28


//--------------------- .text._ZN7cutlass13device_kernelINS_4gemm6kernel13GemmUniversalIN4cute5tupleIJiiiiEEENS1_10collective13CollectiveMmaINS1_35MainloopSm100TmaUmmaWarpSpecializedILi36ELi2ELi4ENS5_IJNS4_1CILi2EEENSA_ILi1EEESC_EEEEENS5_IJNSA_ILi64EEENSA_ILi32EEESG_EEENS_10bfloat16_tENS5_IJlSC_lEEESI_SJ_NS4_8TiledMMAINS4_8MMA_AtomIJNS4_20SM100_MMA_F16BF16_SSISI_SI_fLi64ELi32ELNS4_4UMMA5MajorE0ELSO_0ELNSN_7ScaleInE0ELSP_0EEEEEENS4_6LayoutINS5_IJSC_SC_SC_EEENS5_IJNSA_ILi0EEESU_SU_EEEEENS5_IJNS4_10UnderscoreESX_SX_EEEEENS4_13SM90_TMA_LOADENS4_14ComposedLayoutINS4_7SwizzleILi2ELi4ELi3EEENS4_18smem_ptr_flag_bitsILi16EEENSS_INS5_IJNSA_ILi8EEESG_EEENS5_IJSG_SC_EEEEEEEvNS4_8identityENS4_23SM90_TMA_LOAD_MULTICASTES1A_vS1B_EENS_8epilogue10collective18CollectiveEpilogueINS1E_23Sm100TmaWarpSpecializedILi2ELi1ELi16ELb1ELb0EEEJSH_NS5_IJNSS_ISF_SC_EENSS_ISG_SC_EEEEESI_SJ_SI_SJ_NS1E_6fusion15FusionCallbacksIS1I_NS1M_17LinearCombinationISI_fSI_fLNS_15FloatRoundStyleE2EEESH_S1L_JEEENS4_5SM1004TMEM4LOAD26SM100_TMEM_LOAD_16dp256b4xES10_S1A_NS4_17SM75_U32x4_LDSM_NENS4_14SM90_TMA_STOREES1A_NS4_17SM90_U32x4_STSM_NENS4_39AutoVectorizingCopyWithAssumedAlignmentILi128EEEEEEvvEEEEvNT_6ParamsE --------------------------
	.section	.text._ZN7cutlass13device_kernelINS_4gemm6kernel13GemmUniversalIN4cute5tupleIJiiiiEEENS1_10collective13CollectiveMmaINS1_35MainloopSm100TmaUmmaWarpSpecializedILi36ELi2ELi4ENS5_IJNS4_1CILi2EEENSA_ILi1EEESC_EEEEENS5_IJNSA_ILi64EEENSA_ILi32EEESG_EEENS_10bfloat16_tENS5_IJlSC_lEEESI_SJ_NS4_8TiledMMAINS4_8MMA_AtomIJNS4_20SM100_MMA_F16BF16_SSISI_SI_fLi64ELi32ELNS4_4UMMA5MajorE0ELSO_0ELNSN_7ScaleInE0ELSP_0EEEEEENS4_6LayoutINS5_IJSC_SC_SC_EEENS5_IJNSA_ILi0EEESU_SU_EEEEENS5_IJNS4_10UnderscoreESX_SX_EEEEENS4_13SM90_TMA_LOADENS4_14ComposedLayoutINS4_7SwizzleILi2ELi4ELi3EEENS4_18smem_ptr_flag_bitsILi16EEENSS_INS5_IJNSA_ILi8EEESG_EEENS5_IJSG_SC_EEEEEEEvNS4_8identityENS4_23SM90_TMA_LOAD_MULTICASTES1A_vS1B_EENS_8epilogue10collective18CollectiveEpilogueINS1E_23Sm100TmaWarpSpecializedILi2ELi1ELi16ELb1ELb0EEEJSH_NS5_IJNSS_ISF_SC_EENSS_ISG_SC_EEEEESI_SJ_SI_SJ_NS1E_6fusion15FusionCallbacksIS1I_NS1M_17LinearCombinationISI_fSI_fLNS_15FloatRoundStyleE2EEESH_S1L_JEEENS4_5SM1004TMEM4LOAD26SM100_TMEM_LOAD_16dp256b4xES10_S1A_NS4_17SM75_U32x4_LDSM_NENS4_14SM90_TMA_STOREES1A_NS4_17SM90_U32x4_STSM_NENS4_39AutoVectorizingCopyWithAssumedAlignmentILi128EEEEEEvvEEEEvNT_6ParamsE,"ax",@progbits
	.align	128
.text._ZN7cutlass13device_kernelINS_4gemm6kernel13GemmUniversalIN4cute5tupleIJiiiiEEENS1_10collective13CollectiveMmaINS1_35MainloopSm100TmaUmmaWarpSpecializedILi36ELi2ELi4ENS5_IJNS4_1CILi2EEENSA_ILi1EEESC_EEEEENS5_IJNSA_ILi64EEENSA_ILi32EEESG_EEENS_10bfloat16_tENS5_IJlSC_lEEESI_SJ_NS4_8TiledMMAINS4_8MMA_AtomIJNS4_20SM100_MMA_F16BF16_SSISI_SI_fLi64ELi32ELNS4_4UMMA5MajorE0ELSO_0ELNSN_7ScaleInE0ELSP_0EEEEEENS4_6LayoutINS5_IJSC_SC_SC_EEENS5_IJNSA_ILi0EEESU_SU_EEEEENS5_IJNS4_10UnderscoreESX_SX_EEEEENS4_13SM90_TMA_LOADENS4_14ComposedLayoutINS4_7SwizzleILi2ELi4ELi3EEENS4_18smem_ptr_flag_bitsILi16EEENSS_INS5_IJNSA_ILi8EEESG_EEENS5_IJSG_SC_EEEEEEEvNS4_8identityENS4_23SM90_TMA_LOAD_MULTICASTES1A_vS1B_EENS_8epilogue10collective18CollectiveEpilogueINS1E_23Sm100TmaWarpSpecializedILi2ELi1ELi16ELb1ELb0EEEJSH_NS5_IJNSS_ISF_SC_EENSS_ISG_SC_EEEEESI_SJ_SI_SJ_NS1E_6fusion15FusionCallbacksIS1I_NS1M_17LinearCombinationISI_fSI_fLNS_15FloatRoundStyleE2EEESH_S1L_JEEENS4_5SM1004TMEM4LOAD26SM100_TMEM_LOAD_16dp256b4xES10_S1A_NS4_17SM75_U32x4_LDSM_NENS4_14SM90_TMA_STOREES1A_NS4_17SM90_U32x4_STSM_NENS4_39AutoVectorizingCopyWithAssumedAlignmentILi128EEEEEEvvEEEEvNT_6ParamsE:
        .type           _ZN7cutlass13device_kernelINS_4gemm6kernel13GemmUniversalIN4cute5tupleIJiiiiEEENS1_10collective13CollectiveMmaINS1_35MainloopSm100TmaUmmaWarpSpecializedILi36ELi2ELi4ENS5_IJNS4_1CILi2EEENSA_ILi1EEESC_EEEEENS5_IJNSA_ILi64EEENSA_ILi32EEESG_EEENS_10bfloat16_tENS5_IJlSC_lEEESI_SJ_NS4_8TiledMMAINS4_8MMA_AtomIJNS4_20SM100_MMA_F16BF16_SSISI_SI_fLi64ELi32ELNS4_4UMMA5MajorE0ELSO_0ELNSN_7ScaleInE0ELSP_0EEEEEENS4_6LayoutINS5_IJSC_SC_SC_EEENS5_IJNSA_ILi0EEESU_SU_EEEEENS5_IJNS4_10UnderscoreESX_SX_EEEEENS4_13SM90_TMA_LOADENS4_14ComposedLayoutINS4_7SwizzleILi2ELi4ELi3EEENS4_18smem_ptr_flag_bitsILi16EEENSS_INS5_IJNSA_ILi8EEESG_EEENS5_IJSG_SC_EEEEEEEvNS4_8identityENS4_23SM90_TMA_LOAD_MULTICASTES1A_vS1B_EENS_8epilogue10collective18CollectiveEpilogueINS1E_23Sm100TmaWarpSpecializedILi2ELi1ELi16ELb1ELb0EEEJSH_NS5_IJNSS_ISF_SC_EENSS_ISG_SC_EEEEESI_SJ_SI_SJ_NS1E_6fusion15FusionCallbacksIS1I_NS1M_17LinearCombinationISI_fSI_fLNS_15FloatRoundStyleE2EEESH_S1L_JEEENS4_5SM1004TMEM4LOAD26SM100_TMEM_LOAD_16dp256b4xES10_S1A_NS4_17SM75_U32x4_LDSM_NENS4_14SM90_TMA_STOREES1A_NS4_17SM90_U32x4_STSM_NENS4_39AutoVectorizingCopyWithAssumedAlignmentILi128EEEEEEvvEEEEvNT_6ParamsE,@function
        .size           _ZN7cutlass13device_kernelINS_4gemm6kernel13GemmUniversalIN4cute5tupleIJiiiiEEENS1_10collective13CollectiveMmaINS1_35MainloopSm100TmaUmmaWarpSpecializedILi36ELi2ELi4ENS5_IJNS4_1CILi2EEENSA_ILi1EEESC_EEEEENS5_IJNSA_ILi64EEENSA_ILi32EEESG_EEENS_10bfloat16_tENS5_IJlSC_lEEESI_SJ_NS4_8TiledMMAINS4_8MMA_AtomIJNS4_20SM100_MMA_F16BF16_SSISI_SI_fLi64ELi32ELNS4_4UMMA5MajorE0ELSO_0ELNSN_7ScaleInE0ELSP_0EEEEEENS4_6LayoutINS5_IJSC_SC_SC_EEENS5_IJNSA_ILi0EEESU_SU_EEEEENS5_IJNS4_10UnderscoreESX_SX_EEEEENS4_13SM90_TMA_LOADENS4_14ComposedLayoutINS4_7SwizzleILi2ELi4ELi3EEENS4_18smem_ptr_flag_bitsILi16EEENSS_INS5_IJNSA_ILi8EEESG_EEENS5_IJSG_SC_EEEEEEEvNS4_8identityENS4_23SM90_TMA_LOAD_MULTICASTES1A_vS1B_EENS_8epilogue10collective18CollectiveEpilogueINS1E_23Sm100TmaWarpSpecializedILi2ELi1ELi16ELb1ELb0EEEJSH_NS5_IJNSS_ISF_SC_EENSS_ISG_SC_EEEEESI_SJ_SI_SJ_NS1E_6fusion15FusionCallbacksIS1I_NS1M_17LinearCombinationISI_fSI_fLNS_15FloatRoundStyleE2EEESH_S1L_JEEENS4_5SM1004TMEM4LOAD26SM100_TMEM_LOAD_16dp256b4xES10_S1A_NS4_17SM75_U32x4_LDSM_NENS4_14SM90_TMA_STOREES1A_NS4_17SM90_U32x4_STSM_NENS4_39AutoVectorizingCopyWithAssumedAlignmentILi128EEEEEEvvEEEEvNT_6ParamsE,(.L_x_241 - _ZN7cutlass13device_kernelINS_4gemm6kernel13GemmUniversalIN4cute5tupleIJiiiiEEENS1_10collective13CollectiveMmaINS1_35MainloopSm100TmaUmmaWarpSpecializedILi36ELi2ELi4ENS5_IJNS4_1CILi2EEENSA_ILi1EEESC_EEEEENS5_IJNSA_ILi64EEENSA_ILi32EEESG_EEENS_10bfloat16_tENS5_IJlSC_lEEESI_SJ_NS4_8TiledMMAINS4_8MMA_AtomIJNS4_20SM100_MMA_F16BF16_SSISI_SI_fLi64ELi32ELNS4_4UMMA5MajorE0ELSO_0ELNSN_7ScaleInE0ELSP_0EEEEEENS4_6LayoutINS5_IJSC_SC_SC_EEENS5_IJNSA_ILi0EEESU_SU_EEEEENS5_IJNS4_10UnderscoreESX_SX_EEEEENS4_13SM90_TMA_LOADENS4_14ComposedLayoutINS4_7SwizzleILi2ELi4ELi3EEENS4_18smem_ptr_flag_bitsILi16EEENSS_INS5_IJNSA_ILi8EEESG_EEENS5_IJSG_SC_EEEEEEEvNS4_8identityENS4_23SM90_TMA_LOAD_MULTICASTES1A_vS1B_EENS_8epilogue10collective18CollectiveEpilogueINS1E_23Sm100TmaWarpSpecializedILi2ELi1ELi16ELb1ELb0EEEJSH_NS5_IJNSS_ISF_SC_EENSS_ISG_SC_EEEEESI_SJ_SI_SJ_NS1E_6fusion15FusionCallbacksIS1I_NS1M_17LinearCombinationISI_fSI_fLNS_15FloatRoundStyleE2EEESH_S1L_JEEENS4_5SM1004TMEM4LOAD26SM100_TMEM_LOAD_16dp256b4xES10_S1A_NS4_17SM75_U32x4_LDSM_NENS4_14SM90_TMA_STOREES1A_NS4_17SM90_U32x4_STSM_NENS4_39AutoVectorizingCopyWithAssumedAlignmentILi128EEEEEEvvEEEEvNT_6ParamsE)
        .other          _ZN7cutlass13device_kernelINS_4gemm6kernel13GemmUniversalIN4cute5tupleIJiiiiEEENS1_10collective13CollectiveMmaINS1_35MainloopSm100TmaUmmaWarpSpecializedILi36ELi2ELi4ENS5_IJNS4_1CILi2EEENSA_ILi1EEESC_EEEEENS5_IJNSA_ILi64EEENSA_ILi32EEESG_EEENS_10bfloat16_tENS5_IJlSC_lEEESI_SJ_NS4_8TiledMMAINS4_8MMA_AtomIJNS4_20SM100_MMA_F16BF16_SSISI_SI_fLi64ELi32ELNS4_4UMMA5MajorE0ELSO_0ELNSN_7ScaleInE0ELSP_0EEEEEENS4_6LayoutINS5_IJSC_SC_SC_EEENS5_IJNSA_ILi0EEESU_SU_EEEEENS5_IJNS4_10UnderscoreESX_SX_EEEEENS4_13SM90_TMA_LOADENS4_14ComposedLayoutINS4_7SwizzleILi2ELi4ELi3EEENS4_18smem_ptr_flag_bitsILi16EEENSS_INS5_IJNSA_ILi8EEESG_EEENS5_IJSG_SC_EEEEEEEvNS4_8identityENS4_23SM90_TMA_LOAD_MULTICASTES1A_vS1B_EENS_8epilogue10collective18CollectiveEpilogueINS1E_23Sm100TmaWarpSpecializedILi2ELi1ELi16ELb1ELb0EEEJSH_NS5_IJNSS_ISF_SC_EENSS_ISG_SC_EEEEESI_SJ_SI_SJ_NS1E_6fusion15FusionCallbacksIS1I_NS1M_17LinearCombinationISI_fSI_fLNS_15FloatRoundStyleE2EEESH_S1L_JEEENS4_5SM1004TMEM4LOAD26SM100_TMEM_LOAD_16dp256b4xES10_S1A_NS4_17SM75_U32x4_LDSM_NENS4_14SM90_TMA_STOREES1A_NS4_17SM90_U32x4_STSM_NENS4_39AutoVectorizingCopyWithAssumedAlignmentILi128EEEEEEvvEEEEvNT_6ParamsE,@"STO_CUDA_ENTRY STV_DEFAULT"
_ZN7cutlass13device_kernelINS_4gemm6kernel13GemmUniversalIN4cute5tupleIJiiiiEEENS1_10collective13CollectiveMmaINS1_35MainloopSm100TmaUmmaWarpSpecializedILi36ELi2ELi4ENS5_IJNS4_1CILi2EEENSA_ILi1EEESC_EEEEENS5_IJNSA_ILi64EEENSA_ILi32EEESG_EEENS_10bfloat16_tENS5_IJlSC_lEEESI_SJ_NS4_8TiledMMAINS4_8MMA_AtomIJNS4_20SM100_MMA_F16BF16_SSISI_SI_fLi64ELi32ELNS4_4UMMA5MajorE0ELSO_0ELNSN_7ScaleInE0ELSP_0EEEEEENS4_6LayoutINS5_IJSC_SC_SC_EEENS5_IJNSA_ILi0EEESU_SU_EEEEENS5_IJNS4_10UnderscoreESX_SX_EEEEENS4_13SM90_TMA_LOADENS4_14ComposedLayoutINS4_7SwizzleILi2ELi4ELi3EEENS4_18smem_ptr_flag_bitsILi16EEENSS_INS5_IJNSA_ILi8EEESG_EEENS5_IJSG_SC_EEEEEEEvNS4_8identityENS4_23SM90_TMA_LOAD_MULTICASTES1A_vS1B_EENS_8epilogue10collective18CollectiveEpilogueINS1E_23Sm100TmaWarpSpecializedILi2ELi1ELi16ELb1ELb0EEEJSH_NS5_IJNSS_ISF_SC_EENSS_ISG_SC_EEEEESI_SJ_SI_SJ_NS1E_6fusion15FusionCallbacksIS1I_NS1M_17LinearCombinationISI_fSI_fLNS_15FloatRoundStyleE2EEESH_S1L_JEEENS4_5SM1004TMEM4LOAD26SM100_TMEM_LOAD_16dp256b4xES10_S1A_NS4_17SM75_U32x4_LDSM_NENS4_14SM90_TMA_STOREES1A_NS4_17SM90_U32x4_STSM_NENS4_39AutoVectorizingCopyWithAssumedAlignmentILi128EEEEEEvvEEEEvNT_6ParamsE:
[----:B------:R-:W1:Y:S01]  /*0000*/  LDC R1, c[0x0][0x37c] ;  /* 0x0000df00ff017b82 */ /* 0x000e620000000800 */
[----:B------:R-:W2:Y:S01]  /*0010*/  S2R R57, SR_TID.X ;  /* 0x0000000000397919 */ /* 0x000ea20000002100 */
[----:B------:R-:W3:Y:S01]  /*0020*/  LDCU.64 UR8, c[0x0][0x890] ;  /* 0x00011200ff0877ac */ /* 0x000ee20008000a00 */
[----:B------:R-:W-:Y:S02]  /*0030*/  PRMT R49, RZ, 0x7610, R49 ;  /* 0x00007610ff317816 */ /* 0x000fe40000000031 */
[----:B------:R-:W-:Y:S01]  /*0040*/  ELECT P3, URZ, PT ;  /* 0x0000000000ff782f */ /* 0x000fe20003860000 */
[----:B---3--:R-:W-:-:S04]  /*0050*/  UISETP.NE.U32.AND UP0, UPT, UR8, URZ, UPT ;  /* 0x000000ff0800728c */ /* 0x008fc8000bf05070 */
[----:B------:R-:W-:Y:S01]  /*0060*/  UISETP.NE.AND.EX UP0, UPT, UR9, URZ, UPT, UP0 ;  /* 0x000000ff0900728c */ /* 0x000fe2000bf05300 */
[----:B--2---:R-:W-:-:S05]  /*0070*/  SHF.R.U32.HI R50, RZ, 0x5, R57 ;  /* 0x00000005ff327819 */ /* 0x004fca0000011639 */
[----:B------:R-:W2:Y:S02]  /*0080*/  SHFL.IDX PT, R0, R50, RZ, 0x1f ;  /* 0x00001fff32007589 */ /* 0x000ea400000e0000 */
[----:B--2---:R-:W-:Y:S01]  /*0090*/  R2UR UR18, R0 ;  /* 0x00000000001272ca */ /* 0x004fe200000e0000 */
[----:B-1----:R-:W-:-:S14]  /*00a0*/  BRA.U UP0, `(.L_x_0) ;  /* 0x0000000100307547 */ /* 0x002fdc000b800000 */
[----:B------:R-:W1:Y:S02]  /*00b0*/  LDCU.64 UR4, c[0x0][0x888] ;  /* 0x00011100ff0477ac */ /* 0x000e640008000a00 */
[----:B-1----:R-:W-:-:S04]  /*00c0*/  UISETP.NE.U32.AND UP0, UPT, UR4, URZ, UPT ;  /* 0x000000ff0400728c */ /* 0x002fc8000bf05070 */
[----:B------:R-:W-:-:S09]  /*00d0*/  UISETP.NE.AND.EX UP0, UPT, UR5, URZ, UPT, UP0 ;  /* 0x000000ff0500728c */ /* 0x000fd2000bf05300 */
[----:B------:R-:W-:Y:S05]  /*00e0*/  BRA.U !UP0, `(.L_x_1) ;  /* 0x0000000108147547 */ /* 0x000fea000b800000 */
[----:B------:R-:W1:Y:S01]  /*00f0*/  LDC.64 R2, c[0x0][0x888] ;  /* 0x00022200ff027b82 */ /* 0x000e620000000a00 */
[----:B------:R-:W1:Y:S02]  /*0100*/  LDCU.64 UR4, c[0x0][0x358] ;  /* 0x00006b00ff0477ac */ /* 0x000e640008000a00 */
[----:B-1----:R1:W5:Y:S01]  /*0110*/  LDG.E R25, desc[UR4][R2.64] ;  /* 0x0000000402197981 */ /* 0x002362000c1e1900 */
[----:B------:R-:W-:Y:S01]  /*0120*/  HFMA2 R49, -RZ, RZ, 0, 5.9604644775390625e-08 ;  /* 0x00000001ff317431 */ /* 0x000fe200000001ff */
[----:B------:R-:W-:Y:S05]  /*0130*/  BRA `(.L_x_0) ;  /* 0x00000000000c7947 */ /* 0x000fea0003800000 */
.L_x_1:
[----:B------:R-:W1:Y:S01]  /*0140*/  LDCU UR4, c[0x0][0x880] ;  /* 0x00011000ff0477ac */ /* 0x000e620008000800 */
[----:B------:R-:W-:Y:S01]  /*0150*/  HFMA2 R49, -RZ, RZ, 0, 5.9604644775390625e-08 ;  /* 0x00000001ff317431 */ /* 0x000fe200000001ff */
[----:B-1----:R-:W-:-:S07]  /*0160*/  MOV R25, UR4 ;  /* 0x0000000400197c02 */ /* 0x002fce0008000f00 */
.L_x_0:
[----:B------:R-:W2:Y:S02]  /*0170*/  LDCU.64 UR4, c[0x0][0x8b0] ;  /* 0x00011600ff0477ac */ /* 0x000ea40008000a00 */
[----:B--2---:R-:W-:-:S04]  /*0180*/  UISETP.NE.U32.AND UP0, UPT, UR4, URZ, UPT ;  /* 0x000000ff0400728c */ /* 0x004fc8000bf05070 */
[----:B------:R-:W-:-:S09]  /*0190*/  UISETP.NE.AND.EX UP0, UPT, UR5, URZ, UPT, UP0 ;  /* 0x000000ff0500728c */ /* 0x000fd2000bf05300 */
[----:B------:R-:W-:Y:S05]  /*01a0*/  BRA.U UP0, `(.L_x_2) ;  /* 0x0000000100287547 */ /* 0x000fea000b800000 */
[----:B------:R-:W2:Y:S02]  /*01b0*/  LDCU.64 UR4, c[0x0][0x8a8] ;  /* 0x00011500ff0477ac */ /* 0x000ea40008000a00 */
[----:B--2---:R-:W-:-:S04]  /*01c0*/  UISETP.NE.U32.AND UP0, UPT, UR4, URZ, UPT ;  /* 0x000000ff0400728c */ /* 0x004fc8000bf05070 */
[----:B------:R-:W-:-:S09]  /*01d0*/  UISETP.NE.AND.EX UP0, UPT, UR5, URZ, UPT, UP0 ;  /* 0x000000ff0500728c */ /* 0x000fd2000bf05300 */
[----:B------:R-:W-:Y:S05]  /*01e0*/  BRA.U !UP0, `(.L_x_3) ;  /* 0x0000000108107547 */ /* 0x000fea000b800000 */
[----:B-1----:R-:W1:Y:S01]  /*01f0*/  LDC.64 R2, c[0x0][0x8a8] ;  /* 0x00022a00ff027b82 */ /* 0x002e620000000a00 */
[----:B------:R-:W1:Y:S02]  /*0200*/  LDCU.64 UR4, c[0x0][0x358] ;  /* 0x00006b00ff0477ac */ /* 0x000e640008000a00 */
[----:B-1----:R2:W5:Y:S01]  /*0210*/  LDG.E R24, desc[UR4][R2.64] ;  /* 0x0000000402187981 */ /* 0x002562000c1e1900 */
[----:B------:R-:W-:Y:S05]  /*0220*/  BRA `(.L_x_2) ;  /* 0x0000000000087947 */ /* 0x000fea0003800000 */
.L_x_3:
[----:B------:R-:W2:Y:S02]  /*0230*/  LDCU UR4, c[0x0][0x8a0] ;  /* 0x00011400ff0477ac */ /* 0x000ea40008000800 */
[----:B--2---:R-:W-:Y:S02]  /*0240*/  MOV R24, UR4 ;  /* 0x0000000400187c02 */ /* 0x004fe40008000f00 */
.L_x_2:
[----:B------:R-:W-:Y:S01]  /*0250*/  IMAD.U32 R0, RZ, RZ, UR18 ;  /* 0x00000012ff007e24 */ /* 0x000fe2000f8e00ff */
[----:B------:R-:W-:Y:S04]  /*0260*/  BSSY.RECONVERGENT B0, `(.L_x_4) ;  /* 0x000000c000007945 */ /* 0x000fe80003800200 */
[C---:B------:R-:W-:Y:S02]  /*0270*/  ISETP.NE.OR P1, PT, R0.reuse, 0x1, !P3 ;  /* 0x000000010000780c */ /* 0x040fe40005f25670 */
[----:B------:R-:W-:-:S11]  /*0280*/  ISETP.NE.OR P0, PT, R0, 0x3, !P3 ;  /* 0x000000030000780c */ /* 0x000fd60005f05670 */
[----:B------:R-:W-:Y:S05]  /*0290*/  @P1 BRA `(.L_x_5) ;  /* 0x0000000000201947 */ /* 0x000fea0003800000 */
[----:B------:R-:W3:Y:S02]  /*02a0*/  LDCU.64 UR4, c[0x0][0x348] ;  /* 0x00006900ff0477ac */ /* 0x000ee40008000a00 */
[----:B---3--:R-:W-:Y:S02]  /*02b0*/  UIADD3 UR6, UP1, UPT, UR4, 0x80, URZ ;  /* 0x0000008004067890 */ /* 0x008fe4000ff3e0ff */
[----:B------:R-:W-:Y:S02]  /*02c0*/  UIADD3 UR4, UP0, UPT, UR4, 0x180, URZ ;  /* 0x0000018004047890 */ /* 0x000fe4000ff1e0ff */
[----:B------:R-:W-:Y:S02]  /*02d0*/  UIADD3.X UR7, UPT, UPT, URZ, UR5, URZ, UP1, !UPT ;  /* 0x00000005ff077290 */ /* 0x000fe40008ffe4ff */
[----:B------:R-:W-:-:S07]  /*02e0*/  UIADD3.X UR5, UPT, UPT, URZ, UR5, URZ, UP0, !UPT ;  /* 0x00000005ff057290 */ /* 0x000fce00087fe4ff */
[----:B------:R3:W-:Y:S02]  /*02f0*/  UTMACCTL.PF [UR6] ;  /* 0x00000000060079b9 */ /* 0x0007e40008040000 */
[----:B------:R3:W-:Y:S02]  /*0300*/  UTMACCTL.PF [UR4] ;  /* 0x00000000040079b9 */ /* 0x0007e40008040000 */
[----:B---3--:R-:W-:Y:S01]  /*0310*/  NOP ;  /* 0x0000000000007918 */ /* 0x008fe20000000000 */
.L_x_5:
[----:B------:R-:W-:Y:S05]  /*0320*/  BSYNC.RECONVERGENT B0 ;  /* 0x0000000000007941 */ /* 0x000fea0003800200 */
.L_x_4:
[----:B------:R-:W-:Y:S04]  /*0330*/  BSSY.RECONVERGENT B0, `(.L_x_6) ;  /* 0x000000a000007945 */ /* 0x000fe80003800200 */
        /* <DEDUP_REMOVED lines=9> */
.L_x_7:
[----:B------:R-:W-:Y:S05]  /*03d0*/  BSYNC.RECONVERGENT B0 ;  /* 0x0000000000007941 */ /* 0x000fea0003800200 */
.L_x_6:
[----:B------:R-:W3:Y:S01]  /*03e0*/  LDCU.64 UR4, c[0x0][0x888] ;  /* 0x00011100ff0477ac */ /* 0x000ee20008000a00 */
[----:B------:R-:W-:Y:S02]  /*03f0*/  UISETP.EQ.U32.AND UP2, UPT, UR8, URZ, UPT ;  /* 0x000000ff0800728c */ /* 0x000fe4000bf42070 */
[----:B------:R-:W-:Y:S02]  /*0400*/  UPLOP3.LUT UP3, UPT, UPT, UPT, UPT, 0x80, 0x8 ;  /* 0x000000000008789c */ /* 0x000fe40003f6f070 */
[----:B---3--:R-:W-:-:S04]  /*0410*/  UISETP.NE.U32.AND UP0, UPT, UR4, URZ, UPT ;  /* 0x000000ff0400728c */ /* 0x008fc8000bf05070 */
[----:B------:R-:W-:-:S04]  /*0420*/  UISETP.NE.AND.EX UP1, UPT, UR5, URZ, UPT, UP0 ;  /* 0x000000ff0500728c */ /* 0x000fc8000bf25300 */
[----:B------:R-:W-:-:S04]  /*0430*/  UISETP.EQ.OR.EX UP4, UPT, UR9, URZ, !UP1, UP2 ;  /* 0x000000ff0900728c */ /* 0x000fc8000cf82720 */
[----:B------:R-:W-:-:S05]  /*0440*/  UP2UR UR62, UPR, URZ, 0x10 ;  /* 0x00000010ff3e7883 */ /* 0x000fca0008000000 */
[----:B------:R-:W-:Y:S07]  /*0450*/  BRA.U !UP4, `(.L_x_8) ;  /* 0x000000010c207547 */ /* 0x000fee000b800000 */
[----:B------:R-:W-:Y:S01]  /*0460*/  UISETP.NE.U32.AND UP2, UPT, UR8, URZ, UPT ;  /* 0x000000ff0800728c */ /* 0x000fe2000bf45070 */
[----:B-----5:R-:W-:Y:S01]  /*0470*/  FSETP.NEU.AND P0, PT, R25, RZ, PT ;  /* 0x000000ff1900720b */ /* 0x020fe20003f0d000 */
[----:B------:R-:W-:Y:S02]  /*0480*/  USEL UR4, URZ, 0xffffffff, UP1 ;  /* 0xffffffffff047887 */ /* 0x000fe40008800000 */
[----:B------:R-:W-:-:S10]  /*0490*/  UISETP.NE.AND.EX UP2, UPT, UR9, URZ, UPT, UP2 ;  /* 0x000000ff0900728c */ /* 0x000fd4000bf45320 */
[----:B------:R-:W-:Y:S01]  /*04a0*/  VOTEU.ANY UP0, P0 ;  /* 0x0000000000ff7886 */ /* 0x000fe20000000100 */
[----:B------:R-:W-:-:S04]  /*04b0*/  @!UP2 USEL UR4, URZ, 0xffffffff, UP0 ;  /* 0xffffffffff04a887 */ /* 0x000fc80008000000 */
[----:B------:R-:W-:-:S04]  /*04c0*/  ULOP3.LUT UR4, UR4, 0x1, URZ, 0xc0, !UPT ;  /* 0x0000000104047892 */ /* 0x000fc8000f8ec0ff */
[----:B------:R-:W-:-:S11]  /*04d0*/  UISETP.NE.U32.AND UP3, UPT, UR4, 0x1, UPT ;  /* 0x000000010400788c */ /* 0x000fd6000bf65070 */
.L_x_8:
[----:B-12---:R-:W1:Y:S02]  /*04e0*/  SHFL.IDX PT, R2, R50, RZ, 0x1f ;  /* 0x00001fff32027589 */ /* 0x006e6400000e0000 */
[----:B-1----:R-:W-:-:S13]  /*04f0*/  ISETP.NE.AND P0, PT, R2, RZ, PT ;  /* 0x000000ff0200720c */ /* 0x002fda0003f05270 */
[----:B------:R-:W-:Y:S05]  /*0500*/  @P0 BRA `(.L_x_9) ;  /* 0x0000000400640947 */ /* 0x000fea0003800000 */
[----:B------:R-:W-:Y:S01]  /*0510*/  ELECT P0, URZ, PT ;  /* 0x0000000000ff782f */ /* 0x000fe20003800000 */
[----:B------:R-:W-:-:S12]  /*0520*/  BSSY.RECONVERGENT B0, `(.L_x_9) ;  /* 0x0000057000007945 */ /* 0x000fd80003800200 */
[----:B------:R-:W-:Y:S05]  /*0530*/  @!P0 BRA `(.L_x_10) ;  /* 0x0000000400548947 */ /* 0x000fea0003800000 */
[----:B------:R-:W1:Y:S01]  /*0540*/  S2UR UR4, SR_CgaCtaId ;  /* 0x00000000000479c3 */ /* 0x000e620000008800 */
[----:B------:R-:W-:Y:S01]  /*0550*/  UMOV UR5, 0x400 ;  /* 0x0000040000057882 */ /* 0x000fe20000000000 */
[----:B------:R-:W-:Y:S01]  /*0560*/  UMOV UR8, 0x1 ;  /* 0x0000000100087882 */ /* 0x000fe20000000000 */
[----:B------:R-:W-:Y:S01]  /*0570*/  UMOV UR6, 0x2 ;  /* 0x0000000200067882 */ /* 0x000fe20000000000 */
[----:B------:R-:W-:-:S04]  /*0580*/  UIADD3 UR8, UPT, UPT, -UR8, 0x100000, URZ ;  /* 0x0010000008087890 */ /* 0x000fc8000fffe1ff */
[----:B------:R-:W-:Y:S02]  /*0590*/  USHF.L.U32 UR9, UR8, 0xb, URZ ;  /* 0x0000000b08097899 */ /* 0x000fe400080006ff */
[----:B------:R-:W-:Y:S02]  /*05a0*/  USHF.L.U32 UR8, UR8, 0x1, URZ ;  /* 0x0000000108087899 */ /* 0x000fe400080006ff */
[----:B------:R-:W-:-:S04]  /*05b0*/  UIADD3 UR6, UPT, UPT, -UR6, 0x100000, URZ ;  /* 0x0010000006067890 */ /* 0x000fc8000fffe1ff */
[----:B------:R-:W-:Y:S02]  /*05c0*/  USHF.L.U32 UR7, UR6, 0xb, URZ ;  /* 0x0000000b06077899 */ /* 0x000fe400080006ff */
[----:B------:R-:W-:Y:S02]  /*05d0*/  USHF.L.U32 UR6, UR6, 0x1, URZ ;  /* 0x0000000106067899 */ /* 0x000fe400080006ff */
[----:B-1----:R-:W-:Y:S01]  /*05e0*/  ULEA UR4, UR4, UR5, 0x18 ;  /* 0x0000000504047291 */ /* 0x002fe2000f8ec0ff */
[----:B------:R-:W1:Y:S11]  /*05f0*/  FENCE.VIEW.ASYNC.S ;  /* 0x00000000000073c6 */ /* 0x000e760000000000 */
[----:B-1----:R1:W2:Y:S01]  /*0600*/  SYNCS.EXCH.64 URZ, [UR4], UR8 ;  /* 0x0000000804ff75b2 */ /* 0x0022a20008000100 */
[----:B------:R1:W3:Y:S01]  /*0610*/  SYNCS.EXCH.64 URZ, [UR4+0x120], UR6 ;  /* 0x0001200604ff75b2 */ /* 0x0002e20008000100 */
[----:B------:R1:W4:Y:S01]  /*0620*/  SYNCS.EXCH.64 URZ, [UR4+0x8], UR8 ;  /* 0x0000080804ff75b2 */ /* 0x0003220008000100 */
[----:B------:R1:W1:Y:S01]  /*0630*/  SYNCS.EXCH.64 URZ, [UR4+0x128], UR6 ;  /* 0x0001280604ff75b2 */ /* 0x0002620008000100 */
        /* <DEDUP_REMOVED lines=68> */
[----:B--234-:R-:W-:Y:S01]  /*0a80*/  NOP ;  /* 0x0000000000007918 */ /* 0x01cfe20000000000 */
.L_x_10:
[----:B-1----:R-:W-:Y:S05]  /*0a90*/  BSYNC.RECONVERGENT B0 ;  /* 0x0000000000007941 */ /* 0x002fea0003800200 */
.L_x_9:
[----:B------:R-:W1:Y:S01]  /*0aa0*/  SHFL.IDX PT, R2, R50, RZ, 0x1f ;  /* 0x00001fff32027589 */ /* 0x000e6200000e0000 */
[----:B------:R-:W-:Y:S01]  /*0ab0*/  NOP ;  /* 0x0000000000007918 */ /* 0x000fe20000000000 */
[----:B-1----:R-:W-:-:S13]  /*0ac0*/  ISETP.NE.AND P0, PT, R2, 0x1, PT ;  /* 0x000000010200780c */ /* 0x002fda0003f05270 */
[----:B------:R-:W-:Y:S05]  /*0ad0*/  @P0 BRA `(.L_x_11) ;  /* 0x0000000000480947 */ /* 0x000fea0003800000 */
        /* <DEDUP_REMOVED lines=9> */
[----:B------:R-:W-:Y:S01]  /*0b70*/  USHF.L.U32 UR6, UR6, 0x1, URZ ;  /* 0x0000000106067899 */ /* 0x000fe200080006ff */
[----:B------:R-:W-:Y:S01]  /*0b80*/  ELECT P0, URZ, PT ;  /* 0x0000000000ff782f */ /* 0x000fe20003800000 */
[----:B-1----:R-:W-:Y:S01]  /*0b90*/  ULEA UR4, UR4, UR5, 0x18 ;  /* 0x0000000504047291 */ /* 0x002fe2000f8ec0ff */
[----:B------:R-:W1:Y:S11]  /*0ba0*/  FENCE.VIEW.ASYNC.S ;  /* 0x00000000000073c6 */ /* 0x000e760000000000 */
[----:B-1----:R1:W2:Y:S01]  /*0bb0*/  SYNCS.EXCH.64 URZ, [UR4+0x240], UR8 ;  /* 0x0002400804ff75b2 */ /* 0x0022a20008000100 */
[----:B------:R1:W3:Y:S01]  /*0bc0*/  SYNCS.EXCH.64 URZ, [UR4+0x250], UR6 ;  /* 0x0002500604ff75b2 */ /* 0x0002e20008000100 */
[----:B------:R1:W4:Y:S01]  /*0bd0*/  SYNCS.EXCH.64 URZ, [UR4+0x248], UR8 ;  /* 0x0002480804ff75b2 */ /* 0x0003220008000100 */
[----:B------:R1:W1:Y:S01]  /*0be0*/  SYNCS.EXCH.64 URZ, [UR4+0x258], UR6 ;  /* 0x0002580604ff75b2 */ /* 0x0002620008000100 */
[----:B------:R-:W-:Y:S01]  /*0bf0*/  NOP ;  /* 0x0000000000007918 */ /* 0x000fe20000000000 */
.L_x_11:
[----:B------:R-:W2:Y:S01]  /*0c00*/  SHFL.IDX PT, R2, R50, RZ, 0x1f ;  /* 0x00001fff32027589 */ /* 0x000ea200000e0000 */
[----:B------:R-:W-:Y:S01]  /*0c10*/  NOP ;  /* 0x0000000000007918 */ /* 0x000fe20000000000 */
[----:B--2---:R-:W-:-:S13]  /*0c20*/  ISETP.NE.AND P0, PT, R2, 0x3, PT ;  /* 0x000000030200780c */ /* 0x004fda0003f05270 */
[----:B------:R-:W-:Y:S05]  /*0c30*/  @P0 BRA `(.L_x_12) ;  /* 0x0000000000300947 */ /* 0x000fea0003800000 */
[----:B-1----:R-:W1:Y:S01]  /*0c40*/  S2UR UR4, SR_CgaCtaId ;  /* 0x00000000000479c3 */ /* 0x002e620000008800 */
[----:B------:R-:W-:Y:S01]  /*0c50*/  UMOV UR6, 0x400 ;  /* 0x0000040000067882 */ /* 0x000fe20000000000 */
[----:B------:R-:W-:Y:S01]  /*0c60*/  UMOV UR5, 0x20 ;  /* 0x0000002000057882 */ /* 0x000fe20000000000 */
[----:B------:R-:W-:Y:S01]  /*0c70*/  ELECT P0, URZ, PT ;  /* 0x0000000000ff782f */ /* 0x000fe20003800000 */
[----:B-1----:R-:W-:Y:S02]  /*0c80*/  ULEA UR6, UR4, UR6, 0x18 ;  /* 0x0000000604067291 */ /* 0x002fe4000f8ec0ff */
[----:B------:R-:W-:-:S04]  /*0c90*/  UIADD3 UR4, UPT, UPT, -UR5, 0x100000, URZ ;  /* 0x0010000005047890 */ /* 0x000fc8000fffe1ff */
[----:B------:R-:W-:Y:S02]  /*0ca0*/  USHF.L.U32 UR5, UR4, 0xb, URZ ;  /* 0x0000000b04057899 */ /* 0x000fe400080006ff */
[----:B------:R-:W-:Y:S01]  /*0cb0*/  USHF.L.U32 UR4, UR4, 0x1, URZ ;  /* 0x0000000104047899 */ /* 0x000fe200080006ff */
[----:B------:R-:W1:Y:S11]  /*0cc0*/  FENCE.VIEW.ASYNC.S ;  /* 0x00000000000073c6 */ /* 0x000e760000000000 */
[----:B-1----:R2:W1:Y:S01]  /*0cd0*/  SYNCS.EXCH.64 URZ, [UR6+0x260], UR4 ;  /* 0x0002600406ff75b2 */ /* 0x0024620008000100 */
[----:B------:R2:W1:Y:S02]  /*0ce0*/  SYNCS.EXCH.64 URZ, [UR6+0x268], UR4 ;  /* 0x0002680406ff75b2 */ /* 0x0004640008000100 */
[----:B--2---:R-:W-:Y:S01]  /*0cf0*/  NOP ;  /* 0x0000000000007918 */ /* 0x004fe20000000000 */
.L_x_12:
[----:B------:R-:W2:Y:S01]  /*0d00*/  SHFL.IDX PT, R2, R50, RZ, 0x1f ;  /* 0x00001fff32027589 */ /* 0x000ea200000e0000 */
[----:B------:R-:W-:Y:S01]  /*0d10*/  NOP ;  /* 0x0000000000007918 */ /* 0x000fe20000000000 */
[----:B--2---:R-:W-:-:S13]  /*0d20*/  ISETP.NE.AND P0, PT, R2, 0x4, PT ;  /* 0x000000040200780c */ /* 0x004fda0003f05270 */
[----:B------:R-:W-:Y:S05]  /*0d30*/  @P0 BRA `(.L_x_13) ;  /* 0x00000000004c0947 */ /* 0x000fea0003800000 */
[----:B-1----:R-:W1:Y:S01]  /*0d40*/  S2UR UR6, SR_CgaCtaId ;  /* 0x00000000000679c3 */ /* 0x002e620000008800 */
[----:B------:R-:W-:Y:S01]  /*0d50*/  UMOV UR4, 0x1e0 ;  /* 0x000001e000047882 */ /* 0x000fe20000000000 */
[----:B------:R-:W-:Y:S01]  /*0d60*/  UMOV UR5, 0x400 ;  /* 0x0000040000057882 */ /* 0x000fe20000000000 */
[----:B------:R-:W-:Y:S01]  /*0d70*/  USEL UR4, UR4, 0x1a0, UP3 ;  /* 0x000001a004047887 */ /* 0x000fe20009800000 */
[----:B------:R-:W-:Y:S01]  /*0d80*/  UMOV UR8, 0x1 ;  /* 0x0000000100087882 */ /* 0x000fe20000000000 */
[----:B------:R-:W-:Y:S01]  /*0d90*/  ELECT P0, URZ, PT ;  /* 0x0000000000ff782f */ /* 0x000fe20003800000 */
[----:B------:R-:W-:-:S04]  /*0da0*/  UIADD3 UR8, UPT, UPT, -UR8, 0x100000, URZ ;  /* 0x0010000008087890 */ /* 0x000fc8000fffe1ff */
[----:B------:R-:W-:Y:S02]  /*0db0*/  USHF.L.U32 UR9, UR8, 0xb, URZ ;  /* 0x0000000b08097899 */ /* 0x000fe400080006ff */
[----:B------:R-:W-:Y:S02]  /*0dc0*/  USHF.L.U32 UR8, UR8, 0x1, URZ ;  /* 0x0000000108087899 */ /* 0x000fe400080006ff */
[----:B-1----:R-:W-:Y:S02]  /*0dd0*/  ULEA UR6, UR6, UR5, 0x18 ;  /* 0x0000000506067291 */ /* 0x002fe4000f8ec0ff */
[----:B------:R-:W-:-:S04]  /*0de0*/  UIADD3 UR4, UPT, UPT, -UR4, 0x100000, URZ ;  /* 0x0010000004047890 */ /* 0x000fc8000fffe1ff */
[----:B------:R-:W-:Y:S02]  /*0df0*/  USHF.L.U32 UR5, UR4, 0xb, URZ ;  /* 0x0000000b04057899 */ /* 0x000fe400080006ff */
[----:B------:R-:W-:Y:S01]  /*0e00*/  USHF.L.U32 UR4, UR4, 0x1, URZ ;  /* 0x0000000104047899 */ /* 0x000fe200080006ff */
[----:B------:R-:W1:Y:S03]  /*0e10*/  FENCE.VIEW.ASYNC.S ;  /* 0x00000000000073c6 */ /* 0x000e660000000000 */
[----:B-1----:R2:W1:Y:S08]  /*0e20*/  SYNCS.EXCH.64 URZ, [UR6+0x270], UR8 ;  /* 0x0002700806ff75b2 */ /* 0x0024700008000100 */
[----:B------:R2:W1:Y:S01]  /*0e30*/  SYNCS.EXCH.64 URZ, [UR6+0x280], UR4 ;  /* 0x0002800406ff75b2 */ /* 0x0004620008000100 */
[----:B------:R2:W1:Y:S01]  /*0e40*/  SYNCS.EXCH.64 URZ, [UR6+0x278], UR8 ;  /* 0x0002780806ff75b2 */ /* 0x0004620008000100 */
[----:B------:R2:W1:Y:S02]  /*0e50*/  SYNCS.EXCH.64 URZ, [UR6+0x288], UR4 ;  /* 0x0002880406ff75b2 */ /* 0x0004640008000100 */
[----:B--2---:R-:W-:Y:S01]  /*0e60*/  NOP ;  /* 0x0000000000007918 */ /* 0x004fe20000000000 */
.L_x_13:
[----:B------:R-:W2:Y:S01]  /*0e70*/  SHFL.IDX PT, R2, R50, RZ, 0x1f ;  /* 0x00001fff32027589 */ /* 0x000ea200000e0000 */
[----:B------:R-:W-:Y:S01]  /*0e80*/  NOP ;  /* 0x0000000000007918 */ /* 0x000fe20000000000 */
[----:B--2---:R-:W-:-:S13]  /*0e90*/  ISETP.NE.AND P0, PT, R2, 0x5, PT ;  /* 0x000000050200780c */ /* 0x004fda0003f05270 */
[----:B------:R-:W-:Y:S05]  /*0ea0*/  @P0 BRA `(.L_x_14) ;  /* 0x0000000000580947 */ /* 0x000fea0003800000 */
[----:B-1----:R-:W1:Y:S01]  /*0eb0*/  S2UR UR4, SR_CgaCtaId ;  /* 0x00000000000479c3 */ /* 0x002e620000008800 */
        /* <DEDUP_REMOVED lines=12> */
[----:B-1----:R2:W1:Y:S01]  /*0f80*/  SYNCS.EXCH.64 URZ, [UR4+0x290], UR8 ;  /* 0x0002900804ff75b2 */ /* 0x0024620008000100 */
[----:B------:R2:W1:Y:S01]  /*0f90*/  SYNCS.EXCH.64 URZ, [UR4+0x2b0], UR6 ;  /* 0x0002b00604ff75b2 */ /* 0x0004620008000100 */
[----:B------:R2:W1:Y:S01]  /*0fa0*/  SYNCS.EXCH.64 URZ, [UR4+0x298], UR8 ;  /* 0x0002980804ff75b2 */ /* 0x0004620008000100 */
[----:B------:R2:W1:Y:S01]  /*0fb0*/  SYNCS.EXCH.64 URZ, [UR4+0x2b8], UR6 ;  /* 0x0002b80604ff75b2 */ /* 0x0004620008000100 */
[----:B------:R2:W1:Y:S01]  /*0fc0*/  SYNCS.EXCH.64 URZ, [UR4+0x2a0], UR8 ;  /* 0x0002a00804ff75b2 */ /* 0x0004620008000100 */
[----:B------:R2:W1:Y:S01]  /*0fd0*/  SYNCS.EXCH.64 URZ, [UR4+0x2c0], UR6 ;  /* 0x0002c00604ff75b2 */ /* 0x0004620008000100 */
[----:B------:R2:W1:Y:S01]  /*0fe0*/  SYNCS.EXCH.64 URZ, [UR4+0x2a8], UR8 ;  /* 0x0002a80804ff75b2 */ /* 0x0004620008000100 */
[----:B------:R2:W1:Y:S02]  /*0ff0*/  SYNCS.EXCH.64 URZ, [UR4+0x2c8], UR6 ;  /* 0x0002c80604ff75b2 */ /* 0x0004640008000100 */
[----:B--2---:R-:W-:Y:S01]  /*1000*/  NOP ;  /* 0x0000000000007918 */ /* 0x004fe20000000000 */
.L_x_14:
[----:B------:R-:W2:Y:S01]  /*1010*/  SHFL.IDX PT, R2, R50, RZ, 0x1f ;  /* 0x00001fff32027589 */ /* 0x000ea200000e0000 */
[----:B------:R-:W-:Y:S01]  /*1020*/  NOP ;  /* 0x0000000000007918 */ /* 0x000fe20000000000 */
[----:B--2---:R-:W-:-:S13]  /*1030*/  ISETP.NE.AND P0, PT, R2, 0x3, PT ;  /* 0x000000030200780c */ /* 0x004fda0003f05270 */
[----:B------:R-:W-:Y:S05]  /*1040*/  @P0 BRA `(.L_x_15) ;  /* 0x0000000000380947 */ /* 0x000fea0003800000 */
[----:B------:R-:W2:Y:S01]  /*1050*/  S2UR UR5, SR_CgaCtaId ;  /* 0x00000000000579c3 */ /* 0x000ea20000008800 */
[----:B-1----:R-:W-:Y:S01]  /*1060*/  UMOV UR4, 0x400 ;  /* 0x0000040000047882 */ /* 0x002fe20000000000 */
[----:B------:R-:W-:Y:S01]  /*1070*/  UMOV UR6, 0x20 ;  /* 0x0000002000067882 */ /* 0x000fe20000000000 */
[----:B------:R-:W-:Y:S01]  /*1080*/  ELECT P0, URZ, PT ;  /* 0x0000000000ff782f */ /* 0x000fe20003800000 */
[----:B------:R-:W-:-:S04]  /*1090*/  UIADD3 UR6, UPT, UPT, -UR6, 0x100000, URZ ;  /* 0x0010000006067890 */ /* 0x000fc8000fffe1ff */
[----:B------:R-:W-:Y:S02]  /*10a0*/  USHF.L.U32 UR7, UR6, 0xb, URZ ;  /* 0x0000000b06077899 */ /* 0x000fe400080006ff */
[----:B------:R-:W-:Y:S02]  /*10b0*/  USHF.L.U32 UR6, UR6, 0x1, URZ ;  /* 0x0000000106067899 */ /* 0x000fe400080006ff */
[----:B--2---:R-:W-:Y:S01]  /*10c0*/  ULEA UR4, UR5, UR4, 0x18 ;  /* 0x0000000405047291 */ /* 0x004fe2000f8ec0ff */
[----:B------:R-:W1:Y:S11]  /*10d0*/  FENCE.VIEW.ASYNC.S ;  /* 0x00000000000073c6 */ /* 0x000e760000000000 */
[----:B-1----:R2:W1:Y:S01]  /*10e0*/  SYNCS.EXCH.64 URZ, [UR4+0x2d0], UR6 ;  /* 0x0002d00604ff75b2 */ /* 0x0024620008000100 */
[----:B------:R2:W1:Y:S01]  /*10f0*/  SYNCS.EXCH.64 URZ, [UR4+0x2e0], UR6 ;  /* 0x0002e00604ff75b2 */ /* 0x0004620008000100 */
[----:B------:R2:W1:Y:S01]  /*1100*/  SYNCS.EXCH.64 URZ, [UR4+0x2d8], UR6 ;  /* 0x0002d80604ff75b2 */ /* 0x0004620008000100 */
[----:B------:R2:W1:Y:S02]  /*1110*/  SYNCS.EXCH.64 URZ, [UR4+0x2e8], UR6 ;  /* 0x0002e80604ff75b2 */ /* 0x0004640008000100 */
[----:B--2---:R-:W-:Y:S01]  /*1120*/  NOP ;  /* 0x0000000000007918 */ /* 0x004fe20000000000 */
.L_x_15:
[----:B-1----:R-:W1:Y:S01]  /*1130*/  LDCU UR4, c[0x0][0x36c] ;  /* 0x00006d80ff0477ac */ /* 0x002e620008000800 */
[----:B------:R-:W-:Y:S01]  /*1140*/  ISETP.NE.OR P3, PT, R0, 0x2, !P3 ;  /* 0x000000020000780c */ /* 0x000fe20005f65670 */
[----:B------:R-:W-:Y:S01]  /*1150*/  NOP ;  /* 0x0000000000007918 */ /* 0x000fe20000000000 */
[----:B------:R-:W-:Y:S01]  /*1160*/  LOP3.LUT R0, R57, 0x1f, RZ, 0xc0, !PT ;  /* 0x0000001f39007812 */ /* 0x000fe200078ec0ff */
[----:B------:R-:W-:Y:S02]  /*1170*/  UISETP.NE.AND UP4, UPT, UR18, 0x2, UPT ;  /* 0x000000021200788c */ /* 0x000fe4000bf85270 */
[----:B------:R-:W-:Y:S02]  /*1180*/  UISETP.NE.AND UP5, UPT, UR18, URZ, UPT ;  /* 0x000000ff1200728c */ /* 0x000fe4000bfa5270 */
[----:B-1----:R-:W-:-:S09]  /*1190*/  UISETP.EQ.U32.AND UP6, UPT, UR4, 0x1, UPT ;  /* 0x000000010400788c */ /* 0x002fd2000bfc2070 */
[----:B------:R-:W-:Y:S05]  /*11a0*/  BRA.U !UP6, `(.L_x_16) ;  /* 0x000000010e087547 */ /* 0x000fea000b800000 */
[----:B---34-:R-:W-:Y:S01]  /*11b0*/  UCGABAR_ARV ;  /* 0x00000000000079c7 */ /* 0x018fe20008000000 */
[----:B------:R-:W-:Y:S05]  /*11c0*/  BRA `(.L_x_17) ;  /* 0x0000000000047947 */ /* 0x000fea0003800000 */
.L_x_16:
[----:B---34-:R-:W-:Y:S01]  /*11d0*/  NOP ;  /* 0x0000000000007918 */ /* 0x018fe20000000000 */
.L_x_17:
[----:B------:R-:W1:Y:S01]  /*11e0*/  S2UR UR47, SR_CTAID.X ;  /* 0x00000000002f79c3 */ /* 0x000e620000002500 */
[----:B------:R-:W-:-:S05]  /*11f0*/  CS2R.32 R3, SR_CgaSize ;  /* 0x0000000000037805 */ /* 0x000fca0000008a00 */
[----:B------:R-:W-:-:S05]  /*1200*/  IMAD R3, R3, -0xa0, RZ ;  /* 0xffffff6003037824 */ /* 0x000fca00078e02ff */
[----:B------:R-:W-:-:S14]  /*1210*/  R2UR UR5, R3 ;  /* 0x00000000030572ca */ /* 0x000fdc00000e0000 */
[----:B------:R-:W2:Y:S01]  /*1220*/  LDCU UR5, c[0x0][UR5+0x2b0] ;  /* 0x00005600050577ac */ /* 0x000ea20008000800 */
[----:B------:R-:W-:-:S05]  /*1230*/  CS2R.32 R3, SR_CgaSize ;  /* 0x0000000000037805 */ /* 0x000fca0000008a00 */
[----:B------:R-:W-:-:S05]  /*1240*/  IMAD R3, R3, -0xa0, RZ ;  /* 0xffffff6003037824 */ /* 0x000fca00078e02ff */
[----:B------:R-:W-:-:S14]  /*1250*/  R2UR UR4, R3 ;  /* 0x00000000030472ca */ /* 0x000fdc00000e0000 */
[----:B------:R-:W3:Y:S01]  /*1260*/  LDCU UR4, c[0x0][UR4+0x2b4] ;  /* 0x00005680040477ac */ /* 0x000ee20008000800 */
[----:B------:R-:W4:Y:S01]  /*1270*/  S2UR UR46, SR_CTAID.Y ;  /* 0x00000000002e79c3 */ /* 0x000f220000002600 */
[----:B------:R-:W-:-:S05]  /*1280*/  CS2R.32 R3, SR_CgaSize ;  /* 0x0000000000037805 */ /* 0x000fca0000008a00 */
[----:B------:R-:W-:-:S05]  /*1290*/  IMAD R3, R3, -0xa0, RZ ;  /* 0xffffff6003037824 */ /* 0x000fca00078e02ff */
[----:B------:R-:W-:-:S14]  /*12a0*/  R2UR UR60, R3 ;  /* 0x00000000033c72ca */ /* 0x000fdc00000e0000 */
[----:B------:R-:W3:Y:S01]  /*12b0*/  LDCU UR60, c[0x0][UR60+0x2a0] ;  /* 0x000054003c3c77ac */ /* 0x000ee20008000800 */
[----:B------:R-:W-:-:S05]  /*12c0*/  CS2R.32 R3, SR_CgaSize ;  /* 0x0000000000037805 */ /* 0x000fca0000008a00 */
[----:B------:R-:W-:-:S05]  /*12d0*/  IMAD R3, R3, -0xa0, RZ ;  /* 0xffffff6003037824 */ /* 0x000fca00078e02ff */
[----:B------:R-:W-:-:S14]  /*12e0*/  R2UR UR57, R3 ;  /* 0x00000000033972ca */ /* 0x000fdc00000e0000 */
[----:B------:R-:W3:Y:S01]  /*12f0*/  LDCU UR57, c[0x0][UR57+0x2a4] ;  /* 0x00005480393977ac */ /* 0x000ee20008000800 */
[----:B------:R-:W3:Y:S01]  /*1300*/  S2UR UR7, SR_CgaCtaId ;  /* 0x00000000000779c3 */ /* 0x000ee20000008800 */
[----:B------:R-:W3:Y:S01]  /*1310*/  LDCU UR19, c[0x0][0xb24] ;  /* 0x00016480ff1377ac */ /* 0x000ee20008000800 */
[----:B------:R-:W3:Y:S01]  /*1320*/  LDCU UR42, c[0x0][0xb24] ;  /* 0x00016480ff2a77ac */ /* 0x000ee20008000800 */
[----:B-1----:R-:W-:Y:S01]  /*1330*/  I2FP.F32.U32 R3, UR47 ;  /* 0x0000002f00037c45 */ /* 0x002fe20008201000 */
[----:B------:R-:W1:Y:S04]  /*1340*/  LDCU UR22, c[0x0][0xb30] ;  /* 0x00016600ff1677ac */ /* 0x000e680008000800 */
[----:B--2---:R-:W-:Y:S01]  /*1350*/  FMUL R3, R3, UR5 ;  /* 0x0000000503037c20 */ /* 0x004fe20008400000 */
[----:B----4-:R-:W-:-:S05]  /*1360*/  I2FP.F32.U32 R2, UR46 ;  /* 0x0000002e00027c45 */ /* 0x010fca0008201000 */
[----:B------:R-:W2:Y:S01]  /*1370*/  F2I.U32.TRUNC.NTZ R3, R3 ;  /* 0x0000000300037305 */ /* 0x000ea2000020f000 */
[----:B---3--:R-:W-:Y:S01]  /*1380*/  FMUL R2, R2, UR4 ;  /* 0x0000000402027c20 */ /* 0x008fe20008400000 */
[----:B------:R-:W-:-:S06]  /*1390*/  USHF.L.U32 UR28, UR7, 0x9, URZ ;  /* 0x00000009071c7899 */ /* 0x000fcc00080006ff */
[----:B------:R-:W3:Y:S01]  /*13a0*/  F2I.U32.TRUNC.NTZ R2, R2 ;  /* 0x0000000200027305 */ /* 0x000ee2000020f000 */
[----:B------:R-:W-:Y:S01]  /*13b0*/  ULOP3.LUT UR28, UR28, 0x200, URZ, 0xc0, !UPT ;  /* 0x000002001c1c7892 */ /* 0x000fe2000f8ec0ff */
[----:B--2---:R-:W-:Y:S02]  /*13c0*/  R2UR UR4, R3 ;  /* 0x00000000030472ca */ /* 0x004fe400000e0000 */
[----:B---3--:R-:W-:Y:S02]  /*13d0*/  R2UR UR6, R2 ;  /* 0x00000000020672ca */ /* 0x008fe400000e0000 */
[----:B------:R-:W-:-:S09]  /*13e0*/  PRMT R2, RZ, 0x7610, R2 ;  /* 0x00007610ff027816 */ /* 0x000fd20000000002 */
[----:B------:R-:W-:-:S04]  /*13f0*/  UIADD3 UR5, UPT, UPT, -UR4, URZ, URZ ;  /* 0x000000ff04057290 */ /* 0x000fc8000fffe1ff */
[----:B------:R-:W-:Y:S02]  /*1400*/  UIMAD UR60, UR60, UR5, UR47 ;  /* 0x000000053c3c72a4 */ /* 0x000fe4000f8e022f */
[----:B------:R-:W-:-:S04]  /*1410*/  UIADD3 UR4, UPT, UPT, -UR6, URZ, URZ ;  /* 0x000000ff06047290 */ /* 0x000fc8000fffe1ff */
[----:B------:R-:W-:Y:S01]  /*1420*/  UIMAD UR57, UR57, UR4, UR46 ;  /* 0x00000004393972a4 */ /* 0x000fe2000f8e022e */
[----:B-1----:R-:W-:Y:S11]  /*1430*/  BRA.U UP5, `(.L_x_18) ;  /* 0x0000000105247547 */ /* 0x002ff6000b800000 */
[----:B------:R-:W-:-:S04]  /*1440*/  UISETP.NE.AND UP0, UPT, UR57, URZ, UPT ;  /* 0x000000ff3900728c */ /* 0x000fc8000bf05270 */
[----:B------:R-:W-:-:S04]  /*1450*/  UISETP.EQ.OR UP0, UPT, UR60, URZ, !UP0 ;  /* 0x000000ff3c00728c */ /* 0x000fc8000c702670 */
[----:B------:R-:W-:Y:S02]  /*1460*/  USEL UR5, URZ, 0x1, !UP0 ;  /* 0x00000001ff057887 */ /* 0x000fe4000c000000 */
[----:B------:R-:W-:-:S04]  /*1470*/  UISETP.NE.AND UP0, UPT, UR57, URZ, UPT ;  /* 0x000000ff3900728c */ /* 0x000fc8000bf05270 */
[----:B------:R-:W-:Y:S02]  /*1480*/  USEL UR4, URZ, 0x2, UP0 ;  /* 0x00000002ff047887 */ /* 0x000fe40008000000 */
[----:B------:R-:W-:-:S04]  /*1490*/  UISETP.NE.AND UP0, UPT, UR60, 0x1, UPT ;  /* 0x000000013c00788c */ /* 0x000fc8000bf05270 */
[----:B------:R-:W-:-:S04]  /*14a0*/  USEL UR4, UR4, 0x2, UP0 ;  /* 0x0000000204047887 */ /* 0x000fc80008000000 */
[----:B------:R-:W-:-:S06]  /*14b0*/  UIADD3 UR4, UPT, UPT, UR5, UR4, URZ ;  /* 0x0000000405047290 */ /* 0x000fcc000fffe0ff */
[----:B------:R-:W-:-:S07]  /*14c0*/  MOV R2, UR4 ;  /* 0x0000000400027c02 */ /* 0x000fce0008000f00 */
.L_x_18:
[----:B------:R-:W1:Y:S01]  /*14d0*/  S2UR UR36, SR_CTAID.Z ;  /* 0x00000000002479c3 */ /* 0x000e620000002700 */
[----:B------:R-:W-:-:S09]  /*14e0*/  UISETP.GE.AND UP0, UPT, UR19, 0x1, UPT ;  /* 0x000000011300788c */ /* 0x000fd2000bf06270 */
[----:B------:R-:W-:Y:S05]  /*14f0*/  BRA.U !UP0, `(.L_x_19) ;  /* 0x0000000108d47547 */ /* 0x000fea000b800000 */
[----:B------:R-:W2:Y:S01]  /*1500*/  LDCU.128 UR12, c[0x0][0xb10] ;  /* 0x00016200ff0c77ac */ /* 0x000ea20008000c00 */
[----:B------:R-:W3:Y:S01]  /*1510*/  LDCU UR20, c[0x0][0xb0c] ;  /* 0x00016180ff1477ac */ /* 0x000ee20008000800 */
[----:B------:R-:W4:Y:S01]  /*1520*/  LDCU UR6, c[0x0][0x370] ;  /* 0x00006e00ff0677ac */ /* 0x000f220008000800 */
[----:B------:R-:W1:Y:S01]  /*1530*/  LDCU UR7, c[0x0][0x374] ;  /* 0x00006e80ff0777ac */ /* 0x000e620008000800 */
[----:B------:R-:W1:Y:S01]  /*1540*/  LDCU UR21, c[0x0][0xb20] ;  /* 0x00016400ff1577ac */ /* 0x000e620008000800 */
[----:B--2---:R-:W-:Y:S02]  /*1550*/  UIMAD.WIDE.U32 UR4, UR47, UR12, URZ ;  /* 0x0000000c2f0472a5 */ /* 0x004fe4000f8e00ff */
[----:B---3--:R-:W-:Y:S01]  /*1560*/  UISETP.NE.AND UP0, UPT, UR20, 0x1, UPT ;  /* 0x000000011400788c */ /* 0x008fe2000bf05270 */
[----:B------:R-:W2:Y:S01]  /*1570*/  LDCU.64 UR8, c[0x0][0xb28] ;  /* 0x00016500ff0877ac */ /* 0x000ea20008000a00 */
[----:B----4-:R-:W-:-:S03]  /*1580*/  UIMAD.WIDE.U32 UR10, UR6, UR12, URZ ;  /* 0x0000000c060a72a5 */ /* 0x010fc6000f8e00ff */
[----:B------:R-:W-:Y:S01]  /*1590*/  UMOV UR4, UR5 ;  /* 0x0000000500047c82 */ /* 0x000fe20008000000 */
[----:B------:R-:W-:Y:S02]  /*15a0*/  UISETP.NE.AND UP2, UPT, UR19, 0x1, UPT ;  /* 0x000000011300788c */ /* 0x000fe4000bf45270 */
[----:B------:R-:W-:Y:S01]  /*15b0*/  USHF.R.U32.HI UR4, URZ, UR13, UR4 ;  /* 0x0000000dff047299 */ /* 0x000fe20008011604 */
[----:B------:R-:W-:Y:S01]  /*15c0*/  UMOV UR10, UR11 ;  /* 0x0000000b000a7c82 */ /* 0x000fe20008000000 */
[----:B------:R-:W-:Y:S02]  /*15d0*/  UIMAD.WIDE.U32 UR16, UR46, UR15, URZ ;  /* 0x0000000f2e1072a5 */ /* 0x000fe4000f8e00ff */
[----:B------:R-:W-:Y:S02]  /*15e0*/  USEL UR5, UR47, UR4, !UP0 ;  /* 0x000000042f057287 */ /* 0x000fe4000c000000 */
[----:B------:R-:W-:Y:S02]  /*15f0*/  @UP0 USHF.R.U32.HI UR6, URZ, UR13, UR10 ;  /* 0x0000000dff060299 */ /* 0x000fe4000801160a */
[----:B------:R-:W-:-:S02]  /*1600*/  UISETP.NE.AND UP0, UPT, UR14, 0x1, UPT ;  /* 0x000000010e00788c */ /* 0x000fc4000bf05270 */
[----:B-1----:R-:W-:Y:S02]  /*1610*/  UIMAD.WIDE.U32 UR10, UR7, UR15, URZ ;  /* 0x0000000f070a72a5 */ /* 0x002fe4000f8e00ff */
[----:B--2---:R-:W-:Y:S01]  /*1620*/  UIMAD.WIDE.U32 UR12, UR6, UR8, URZ ;  /* 0x00000008060c72a5 */ /* 0x004fe2000f8e00ff */
[----:B------:R-:W-:Y:S02]  /*1630*/  UMOV UR4, UR17 ;  /* 0x0000001100047c82 */ /* 0x000fe40008000000 */
[----:B------:R-:W-:Y:S02]  /*1640*/  USHF.R.U32.HI UR4, URZ, UR21, UR4 ;  /* 0x00000015ff047299 */ /* 0x000fe40008011604 */
[----:B------:R-:W-:Y:S02]  /*1650*/  UMOV UR10, UR11 ;  /* 0x0000000b000a7c82 */ /* 0x000fe40008000000 */
[----:B------:R-:W-:Y:S01]  /*1660*/  UMOV UR12, UR13 ;  /* 0x0000000d000c7c82 */ /* 0x000fe20008000000 */
[----:B------:R-:W-:-:S02]  /*1670*/  @UP0 USHF.R.U32.HI UR7, URZ, UR21, UR10 ;  /* 0x00000015ff070299 */ /* 0x000fc4000801160a */
[----:B------:R-:W-:Y:S02]  /*1680*/  USEL UR4, UR46, UR4, !UP0 ;  /* 0x000000042e047287 */ /* 0x000fe4000c000000 */
[----:B------:R-:W-:Y:S02]  /*1690*/  UIMAD.WIDE.U32 UR10, UR7, UR8, URZ ;  /* 0x00000008070a72a5 */ /* 0x000fe4000f8e00ff */
[----:B------:R-:W-:Y:S02]  /*16a0*/  @UP2 USHF.R.U32.HI UR6, URZ, UR9, UR12 ;  /* 0x00000009ff062299 */ /* 0x000fe4000801160c */
[----:B------:R-:W-:-:S03]  /*16b0*/  UIMAD.WIDE.U32 UR12, UR4, UR8, URZ ;  /* 0x00000008040c72a5 */ /* 0x000fc6000f8e00ff */
[----:B------:R-:W-:Y:S02]  /*16c0*/  UMOV UR10, UR11 ;  /* 0x0000000b000a7c82 */ /* 0x000fe40008000000 */
[----:B------:R-:W-:Y:S02]  /*16d0*/  @UP2 USHF.R.U32.HI UR7, URZ, UR9, UR10 ;  /* 0x00000009ff072299 */ /* 0x000fe4000801160a */
[----:B------:R-:W-:Y:S02]  /*16e0*/  UIMAD UR10, UR6, UR19, URZ ;  /* 0x00000013060a72a4 */ /* 0x000fe4000f8e02ff */
[----:B------:R-:W-:-:S04]  /*16f0*/  UIMAD UR7, UR7, UR19, URZ ;  /* 0x00000013070772a4 */ /* 0x000fc8000f8e02ff */
[----:B------:R-:W-:-:S03]  /*1700*/  UISETP.GE.AND UP0, UPT, UR4, UR7, UPT ;  /* 0x000000070400728c */ /* 0x000fc6000bf06270 */
[----:B------:R-:W-:Y:S01]  /*1710*/  UMOV UR7, UR13 ;  /* 0x0000000d00077c82 */ /* 0x000fe20008000000 */
[----:B------:R-:W-:Y:S02]  /*1720*/  UISETP.GE.OR UP0, UPT, UR5, UR10, UP0 ;  /* 0x0000000a0500728c */ /* 0x000fe40008706670 */
[----:B------:R-:W-:Y:S02]  /*1730*/  UIMAD.WIDE.U32 UR10, UR5, UR8, URZ ;  /* 0x00000008050a72a5 */ /* 0x000fe4000f8e00ff */
[----:B------:R-:W-:Y:S02]  /*1740*/  USHF.R.U32.HI UR7, URZ, UR9, UR7 ;  /* 0x00000009ff077299 */ /* 0x000fe40008011607 */
[----:B------:R-:W-:Y:S02]  /*1750*/  UIADD3 UR10, UPT, UPT, -UR4, URZ, URZ ;  /* 0x000000ff040a7290 */ /* 0x000fe4000fffe1ff */
[----:B------:R-:W-:Y:S02]  /*1760*/  USEL UR7, UR4, UR7, !UP2 ;  /* 0x0000000704077287 */ /* 0x000fe4000d000000 */
[----:B------:R-:W-:Y:S01]  /*1770*/  UIMAD UR10, UR14, UR10, UR46 ;  /* 0x0000000a0e0a72a4 */ /* 0x000fe2000f8e022e */
[----:B------:R-:W-:Y:S01]  /*1780*/  @!UP0 UMOV UR8, UR11 ;  /* 0x0000000b00088c82 */ /* 0x000fe20008000000 */
[----:B------:R-:W-:-:S02]  /*1790*/  UIADD3 UR11, UPT, UPT, -UR5, URZ, URZ ;  /* 0x000000ff050b7290 */ /* 0x000fc4000fffe1ff */
[----:B------:R-:W-:Y:S02]  /*17a0*/  @!UP0 USHF.R.U32.HI UR8, URZ, UR9, UR8 ;  /* 0x00000009ff088299 */ /* 0x000fe40008011608 */
[----:B------:R-:W-:Y:S02]  /*17b0*/  UIADD3 UR9, UPT, UPT, -UR7, URZ, URZ ;  /* 0x000000ff07097290 */ /* 0x000fe4000fffe1ff */
[----:B------:R-:W-:Y:S02]  /*17c0*/  @!UP0 USEL UR8, UR5, UR8, !UP2 ;  /* 0x0000000805088287 */ /* 0x000fe4000d000000 */
[----:B------:R-:W-:Y:S02]  /*17d0*/  UIMAD UR9, UR19, UR9, UR4 ;  /* 0x00000009130972a4 */ /* 0x000fe4000f8e0204 */
[----:B------:R-:W-:Y:S02]  /*17e0*/  @!UP0 UIADD3 UR7, UPT, UPT, UR7, -UR8, URZ ;  /* 0x8000000807078290 */ /* 0x000fe4000fffe0ff */
[----:B------:R-:W-:-:S02]  /*17f0*/  @!UP0 UIMAD UR6, UR9, UR6, UR8 ;  /* 0x00000006090682a4 */ /* 0x000fc4000f8e0208 */
[----:B------:R-:W-:Y:S02]  /*1800*/  @!UP0 UIMAD UR4, UR7, UR19, UR5 ;  /* 0x00000013070482a4 */ /* 0x000fe4000f8e0205 */
[----:B------:R-:W-:Y:S02]  /*1810*/  UIMAD UR47, UR20, UR11, UR47 ;  /* 0x0000000b142f72a4 */ /* 0x000fe4000f8e022f */
[----:B------:R-:W-:Y:S01]  /*1820*/  UIMAD UR46, UR4, UR14, UR10 ;  /* 0x0000000e042e72a4 */ /* 0x000fe2000f8e020a */
[----:B------:R-:W-:Y:S02]  /*1830*/  @!UP0 UMOV UR5, UR6 ;  /* 0x0000000600058c82 */ /* 0x000fe40008000000 */
[----:B------:R-:W-:-:S12]  /*1840*/  UIMAD UR47, UR5, UR20, UR47 ;  /* 0x00000014052f72a4 */ /* 0x000fd8000f8e022f */
.L_x_19:
[----:B------:R-:W-:-:S09]  /*1850*/  UISETP.NE.AND UP0, UPT, UR22, 0x1, UPT ;  /* 0x000000011600788c */ /* 0x000fd2000bf05270 */
[----:B------:R-:W-:Y:S05]  /*1860*/  BRA.U UP0, `(.L_x_20) ;  /* 0x0000000100407547 */ /* 0x000fea000b800000 */
[----:B------:R-:W2:Y:S01]  /*1870*/  LDCU.128 UR8, c[0x0][0xb10] ;  /* 0x00016200ff0877ac */ /* 0x000ea20008000c00 */
[----:B------:R-:W3:Y:S01]  /*1880*/  LDCU UR12, c[0x0][0xb0c] ;  /* 0x00016180ff0c77ac */ /* 0x000ee20008000800 */
[----:B------:R-:W4:Y:S01]  /*1890*/  LDCU UR13, c[0x0][0xb20] ;  /* 0x00016400ff0d77ac */ /* 0x000f220008000800 */
[----:B--2---:R-:W-:Y:S02]  /*18a0*/  UIMAD.WIDE.U32 UR4, UR47, UR8, URZ ;  /* 0x000000082f0472a5 */ /* 0x004fe4000f8e00ff */
[----:B------:R-:W-:Y:S02]  /*18b0*/  UIMAD.WIDE.U32 UR6, UR46, UR11, URZ ;  /* 0x0000000b2e0672a5 */ /* 0x000fe4000f8e00ff */
[----:B---3--:R-:W-:Y:S02]  /*18c0*/  UISETP.NE.AND UP0, UPT, UR12, 0x1, UPT ;  /* 0x000000010c00788c */ /* 0x008fe4000bf05270 */
[----:B------:R-:W-:-:S03]  /*18d0*/  USHF.R.U32.HI UR5, URZ, UR9, UR5 ;  /* 0x00000009ff057299 */ /* 0x000fc60008011605 */
[----:B------:R-:W-:Y:S01]  /*18e0*/  UMOV UR4, UR7 ;  /* 0x0000000700047c82 */ /* 0x000fe20008000000 */
[----:B------:R-:W-:Y:S02]  /*18f0*/  USEL UR5, UR47, UR5, !UP0 ;  /* 0x000000052f057287 */ /* 0x000fe4000c000000 */
[----:B------:R-:W-:Y:S02]  /*1900*/  UISETP.NE.AND UP0, UPT, UR10, 0x1, UPT ;  /* 0x000000010a00788c */ /* 0x000fe4000bf05270 */
[----:B----4-:R-:W-:-:S04]  /*1910*/  USHF.R.U32.HI UR4, URZ, UR13, UR4 ;  /* 0x0000000dff047299 */ /* 0x010fc80008011604 */
[----:B------:R-:W-:-:S04]  /*1920*/  USEL UR4, UR46, UR4, !UP0 ;  /* 0x000000042e047287 */ /* 0x000fc8000c000000 */
[----:B------:R-:W-:Y:S02]  /*1930*/  UIADD3 UR6, UPT, UPT, UR5, -UR4, URZ ;  /* 0x8000000405067290 */ /* 0x000fe4000fffe0ff */
[----:B------:R-:W-:Y:S02]  /*1940*/  UIADD3 UR4, UPT, UPT, -UR5, UR4, URZ ;  /* 0x0000000405047290 */ /* 0x000fe4000fffe1ff */
[----:B------:R-:W-:Y:S02]  /*1950*/  UIMAD UR46, UR6, UR10, UR46 ;  /* 0x0000000a062e72a4 */ /* 0x000fe4000f8e022e */
[----:B------:R-:W-:-:S12]  /*1960*/  UIMAD UR47, UR4, UR12, UR47 ;  /* 0x0000000c042f72a4 */ /* 0x000fd8000f8e022f */
.L_x_20:
[----:B------:R-:W-:Y:S01]  /*1970*/  UISETP.NE.AND UP0, UPT, UR18, 0x2, UPT ;  /* 0x000000021200788c */ /* 0x000fe2000bf05270 */
[----:B------:R-:W-:Y:S09]  /*1980*/  BRA.U !UP6, `(.L_x_21) ;  /* 0x000000010e0c7547 */ /* 0x000ff2000b800000 */
[----:B------:R-:W-:Y:S01]  /*1990*/  UCGABAR_WAIT ;  /* 0x0000000000007dc7 */ /* 0x000fe20008000000 */
[----:B------:R-:W-:Y:S01]  /*19a0*/  CCTL.IVALL ;  /* 0x00000000ff00798f */ /* 0x000fe20002000000 */
[----:B------:R-:W-:Y:S05]  /*19b0*/  BRA `(.L_x_22) ;  /* 0x0000000000047947 */ /* 0x000fea0003800000 */
.L_x_21:
[----:B------:R-:W-:Y:S06]  /*19c0*/  BAR.SYNC.DEFER_BLOCKING 0x0 ;  /* 0x0000000000007b1d */ /* 0x000fec0000010000 */
.L_x_22:
[----:B------:R-:W-:Y:S05]  /*19d0*/  BRA.U UP0, `(.L_x_23) ;  /* 0x0000002500407547 */ /* 0x000fea000b800000 */
[----:B------:R-:W2:Y:S01]  /*19e0*/  LDCU UR6, c[0x0][0x38c] ;  /* 0x00007180ff0677ac */ /* 0x000ea20008000800 */
[----:B------:R-:W3:Y:S01]  /*19f0*/  S2UR UR8, SR_CgaCtaId ;  /* 0x00000000000879c3 */ /* 0x000ee20000008800 */
[----:B------:R-:W-:Y:S01]  /*1a00*/  PLOP3.LUT P1, PT, PT, PT, UP3, 0x80, 0x8 ;  /* 0x000000000008781c */ /* 0x000fe20003f2f038 */
[----:B------:R-:W-:Y:S01]  /*1a10*/  IMAD.MOV.U32 R12, RZ, RZ, 0x1 ;  /* 0x00000001ff0c7424 */ /* 0x000fe200078e00ff */
[----:B------:R-:W-:Y:S01]  /*1a20*/  UMOV UR7, 0x400 ;  /* 0x0000040000077882 */ /* 0x000fe20000000000 */
[----:B------:R-:W-:Y:S01]  /*1a30*/  UISETP.NE.AND UP1, UPT, UR18, URZ, UPT ;  /* 0x000000ff1200728c */ /* 0x000fe2000bf25270 */
[----:B------:R-:W-:Y:S01]  /*1a40*/  ISETP.EQ.OR P2, PT, R0, RZ, P3 ;  /* 0x000000ff0000720c */ /* 0x000fe20001f42670 */
[----:B------:R-:W-:Y:S01]  /*1a50*/  USEL UR24, URZ, 0x1, UP4 ;  /* 0x00000001ff187887 */ /* 0x000fe2000a000000 */
[----:B------:R-:W-:Y:S02]  /*1a60*/  PLOP3.LUT P1, PT, P1, PT, PT, 0x8, 0x80 ;  /* 0x000000000080781c */ /* 0x000fe40000f2e170 */
[----:B------:R-:W-:Y:S01]  /*1a70*/  CS2R R10, SRZ ;  /* 0x00000000000a7805 */ /* 0x000fe2000001ff00 */
[----:B------:R-:W-:Y:S01]  /*1a80*/  IMAD.MOV.U32 R9, RZ, RZ, RZ ;  /* 0x000000ffff097224 */ /* 0x000fe200078e00ff */
[----:B------:R-:W4:Y:S01]  /*1a90*/  LDCU UR40, c[0x0][0x370] ;  /* 0x00006e00ff2877ac */ /* 0x000f220008000800 */
[----:B------:R-:W-:Y:S01]  /*1aa0*/  IMAD.MOV.U32 R8, RZ, RZ, 0x1 ;  /* 0x00000001ff087424 */ /* 0x000fe200078e00ff */
[----:B------:R-:W1:Y:S01]  /*1ab0*/  LDCU.64 UR26, c[0x0][0x348] ;  /* 0x00006900ff1a77ac */ /* 0x000e620008000a00 */
[----:B--2---:R-:W-:-:S02]  /*1ac0*/  UIADD3 UR5, UPT, UPT, UR6, 0x1f, URZ ;  /* 0x0000001f06057890 */ /* 0x004fc4000fffe0ff */
[----:B------:R-:W-:Y:S02]  /*1ad0*/  USHF.R.U32.HI UR45, URZ, 0x5, UR28 ;  /* 0x00000005ff2d7899 */ /* 0x000fe4000801161c */
[----:B------:R-:W-:Y:S02]  /*1ae0*/  USHF.R.S32.HI UR4, URZ, 0x1f, UR5 ;  /* 0x0000001fff047899 */ /* 0x000fe40008011405 */
[----:B---3--:R-:W-:Y:S02]  /*1af0*/  ULEA UR7, UR8, UR7, 0x18 ;  /* 0x0000000708077291 */ /* 0x008fe4000f8ec0ff */
[----:B------:R-:W-:Y:S02]  /*1b00*/  ULEA.HI UR4, UR4, UR5, URZ, 0x5 ;  /* 0x0000000504047291 */ /* 0x000fe4000f8f28ff */
[----:B------:R-:W-:Y:S02]  /*1b10*/  UIADD3 UR5, UPT, UPT, UR6, -0x1, URZ ;  /* 0xffffffff06057890 */ /* 0x000fe4000fffe0ff */
[----:B------:R-:W-:-:S02]  /*1b20*/  USHF.R.S32.HI UR43, URZ, 0x5, UR4 ;  /* 0x00000005ff2b7899 */ /* 0x000fc40008011404 */
[----:B------:R-:W-:Y:S02]  /*1b30*/  UISETP.GE.U32.AND UP2, UPT, UR5, -0x3f, UPT ;  /* 0xffffffc10500788c */ /* 0x000fe4000bf46070 */
[----:B------:R-:W-:Y:S02]  /*1b40*/  UISETP.LT.U32.AND UP0, UPT, UR43, 0x24, UPT ;  /* 0x000000242b00788c */ /* 0x000fe4000bf01070 */
[----:B------:R-:W-:Y:S02]  /*1b50*/  ULEA UR29, UR28, UR7, 0x1 ;  /* 0x000000071c1d7291 */ /* 0x000fe4000f8e08ff */
[----:B------:R-:W-:Y:S02]  /*1b60*/  USEL UR41, UR43, 0x24, UP0 ;  /* 0x000000242b297887 */ /* 0x000fe40008000000 */
[----:B------:R-:W-:Y:S02]  /*1b70*/  UIADD3 UR48, UPT, UPT, UR6, 0x3e, URZ ;  /* 0x0000003e06307890 */ /* 0x000fe4000fffe0ff */
[----:B------:R-:W-:-:S02]  /*1b80*/  UIADD3 UR21, UPT, UPT, UR41, -0x1, URZ ;  /* 0xffffffff29157890 */ /* 0x000fc4000fffe0ff */
[----:B------:R-:W-:Y:S01]  /*1b90*/  @UP2 UIADD3 UR21, UPT, UPT, UR41, URZ, URZ ;  /* 0x000000ff29152290 */ /* 0x000fe2000fffe0ff */
[----:B------:R-:W2:Y:S01]  /*1ba0*/  LDCU UR39, c[0x0][0x374] ;  /* 0x00006e80ff2777ac */ /* 0x000ea20008000800 */
[----:B------:R-:W-:Y:S02]  /*1bb0*/  USEL UR24, UR24, 0x2, UP1 ;  /* 0x0000000218187887 */ /* 0x000fe40008800000 */
[----:B------:R-:W-:Y:S02]  /*1bc0*/  UIADD3 UR29, UPT, UPT, UR29, 0x26600, URZ ;  /* 0x000266001d1d7890 */ /* 0x000fe4000fffe0ff */
[----:B------:R-:W-:Y:S02]  /*1bd0*/  UIADD3 UR44, UPT, UPT, UR43, -UR41, URZ ;  /* 0x800000292b2c7290 */ /* 0x000fe4000fffe0ff */
[----:B------:R-:W-:Y:S01]  /*1be0*/  UIADD3 UR21, UPT, UPT, UR21, 0x1, URZ ;  /* 0x0000000115157890 */ /* 0x000fe2000fffe0ff */
[----:B-1--4-:R-:W-:-:S11]  /*1bf0*/  UMOV UR5, URZ ;  /* 0x000000ff00057c82 */ /* 0x012fd60008000000 */
.L_x_43:
[----:B------:R-:W1:Y:S02]  /*1c00*/  S2UR UR4, SR_CgaCtaId ;  /* 0x00000000000479c3 */ /* 0x000e640000008800 */
[----:B-1----:R-:W-:-:S09]  /*1c10*/  UISETP.NE.AND UP0, UPT, UR4, URZ, UPT ;  /* 0x000000ff0400728c */ /* 0x002fd2000bf05270 */
[----:B------:R-:W-:Y:S05]  /*1c20*/  BRA.U UP0, `(.L_x_24) ;  /* 0x0000000100287547 */ /* 0x000fea000b800000 */
[----:B------:R-:W-:Y:S02]  /*1c30*/  LEA R0, R9, UR7, 0x3 ;  /* 0x0000000709007c11 */ /* 0x000fe4000f8e18ff */
[----:B------:R-:W-:-:S04]  /*1c40*/  SHF.L.U32 R2, R8, 0x1f, RZ ;  /* 0x0000001f08027819 */ /* 0x000fc800000006ff */
[----:B------:R-:W1:Y:S02]  /*1c50*/  SYNCS.PHASECHK.TRANS64.TRYWAIT P0, [R0+URZ+0x2e0], R2 ;  /* 0x0002e002000075a7 */ /* 0x000e6400080011ff */
[----:B-1----:R-:W-:Y:S05]  /*1c60*/  @!P0 BRA `(.L_x_25) ;  /* 0x0000006000248947 */ /* 0x002fea0003800000 */
.L_x_142:
[----:B------:R-:W-:Y:S01]  /*1c70*/  VIADD R9, R9, 0x1 ;  /* 0x0000000109097836 */ /* 0x000fe20000000000 */
[----:B------:R1:W-:Y:S04]  /*1c80*/  SYNCS.ARRIVE.TRANS64.A1T0 RZ, [R0+URZ+0x2d0], RZ ;  /* 0x0002d0ff00ff79a7 */ /* 0x0003e800081000ff */
[----:B------:R-:W-:-:S04]  /*1c90*/  ISETP.NE.AND P0, PT, R9, 0x2, PT ;  /* 0x000000020900780c */ /* 0x000fc80003f05270 */
[----:B------:R-:W-:Y:S02]  /*1ca0*/  SEL R9, R9, RZ, P0 ;  /* 0x000000ff09097207 */ /* 0x000fe40000000000 */
[----:B-1----:R-:W-:-:S04]  /*1cb0*/  SEL R0, RZ, 0x1, P0 ;  /* 0x00000001ff007807 */ /* 0x002fc80000000000 */
[----:B------:R-:W-:-:S07]  /*1cc0*/  LOP3.LUT R8, R8, R0, RZ, 0x3c, !PT ;  /* 0x0000000008087212 */ /* 0x000fce00078e3cff */
.L_x_24:
[----:B------:R-:W-:Y:S01]  /*1cd0*/  ULEA UR4, UR5, UR7, 0x3 ;  /* 0x0000000705047291 */ /* 0x000fe2000f8e18ff */
[----:B------:R-:W-:Y:S01]  /*1ce0*/  SHF.L.U32 R0, R12, 0x1f, RZ ;  /* 0x0000001f0c007819 */ /* 0x000fe200000006ff */
[----:B------:R-:W-:Y:S02]  /*1cf0*/  UISETP.GE.U32.AND UP0, UPT, UR48, 0x3f, UPT ;  /* 0x0000003f3000788c */ /* 0x000fe4000bf06070 */
[----:B------:R-:W-:Y:S02]  /*1d00*/  USHF.L.U32 UR35, UR47, 0x6, URZ ;  /* 0x000000062f237899 */ /* 0x000fe400080006ff */
[----:B------:R-:W-:Y:S01]  /*1d10*/  ULEA UR19, UR46, UR45, 0x5 ;  /* 0x0000002d2e137291 */ /* 0x000fe2000f8e28ff */
[----:B------:R-:W-:Y:S02]  /*1d20*/  UMOV UR13, URZ ;  /* 0x000000ff000d7c82 */ /* 0x000fe40008000000 */
[----:B------:R1:W3:Y:S02]  /*1d30*/  SYNCS.PHASECHK.TRANS64.TRYWAIT P0, [UR4+0x120], R0 ;  /* 0x00012000ff0075a7 */ /* 0x0002e40008001104 */
[----:B------:R-:W-:Y:S07]  /*1d40*/  BRA.U !UP0, `(.L_x_26) ;  /* 0x0000000108c07547 */ /* 0x000fee000b800000 */
[----:B------:R-:W-:Y:S01]  /*1d50*/  UMOV UR6, URZ ;  /* 0x000000ff00067c82 */ /* 0x000fe20008000000 */
[----:B------:R-:W-:-:S05]  /*1d60*/  UMOV UR4, UR5 ;  /* 0x0000000500047c82 */ /* 0x000fca0008000000 */
.L_x_32:
[----:B------:R-:W-:Y:S01]  /*1d70*/  ULEA UR33, UR4, UR7, 0x3 ;  /* 0x0000000704217291 */ /* 0x000fe2000f8e18ff */
[----:B---3--:R-:W-:Y:S01]  /*1d80*/  @!P3 MOV R2, 0x1800 ;  /* 0x000018000002b802 */ /* 0x008fe20000000f00 */
[----:B-1-34-:R-:W-:Y:S10]  /*1d90*/  @P0 BRA `(.L_x_27) ;  /* 0x00000000000c0947 */ /* 0x01aff40003800000 */
[----:B------:R-:W-:-:S04]  /*1da0*/  SHF.L.U32 R3, R12, 0x1f, RZ ;  /* 0x0000001f0c037819 */ /* 0x000fc800000006ff */
[----:B------:R-:W3:Y:S02]  /*1db0*/  SYNCS.PHASECHK.TRANS64.TRYWAIT P0, [UR33+0x120], R3 ;  /* 0x00012003ff0075a7 */ /* 0x000ee40008001121 */
[----:B---3--:R-:W-:Y:S05]  /*1dc0*/  @!P0 BRA `(.L_x_28) ;  /* 0x0000005c00e08947 */ /* 0x008fea0003800000 */
.L_x_27:
[----:B------:R3:W-:Y:S01]  /*1dd0*/  @!P3 SYNCS.ARRIVE.TRANS64 RZ, [UR33], R2 ;  /* 0x00000002ffffb9a7 */ /* 0x0007e20008000021 */
[----:B------:R-:W-:-:S04]  /*1de0*/  ULOP3.LUT UR5, UR24, 0x2, URZ, 0xfc, !UPT ;  /* 0x0000000218057892 */ /* 0x000fc8000f8efcff */
[----:B------:R-:W-:-:S09]  /*1df0*/  UISETP.NE.AND UP0, UPT, UR5, 0x2, UPT ;  /* 0x000000020500788c */ /* 0x000fd2000bf05270 */
[----:B------:R-:W-:Y:S05]  /*1e00*/  BRA.U UP0, `(.L_x_29) ;  /* 0x0000000100047547 */ /* 0x000fea000b800000 */
[----:B--2---:R-:W-:Y:S05]  /*1e10*/  BPT.TRAP 0x1 ;  /* 0x000000040000795c */ /* 0x004fea0000300000 */
.L_x_29:
[----:B------:R-:W-:Y:S04]  /*1e20*/  BSSY.RECONVERGENT B0, `(.L_x_30) ;  /* 0x0000003000007945 */ /* 0x000fe80003800200 */
[----:B------:R-:W-:Y:S05]  /*1e30*/  @P2 BRA `(.L_x_31) ;  /* 0x0000000000042947 */ /* 0x000fea0003800000 */
[----:B--2---:R-:W-:Y:S05]  /*1e40*/  BPT.TRAP 0x1 ;  /* 0x000000040000795c */ /* 0x004fea0000300000 */
.L_x_31:
[----:B--2---:R-:W-:Y:S05]  /*1e50*/  BSYNC.RECONVERGENT B0 ;  /* 0x0000000000007941 */ /* 0x004fea0003800200 */
.L_x_30:
[----:B------:R-:W-:Y:S02]  /*1e60*/  UIADD3 UR5, UPT, UPT, UR4, 0x1, URZ ;  /* 0x0000000104057890 */ /* 0x000fe4000fffe0ff */
[----:B------:R-:W-:Y:S02]  /*1e70*/  ULEA UR32, UR4, UR7, 0xc ;  /* 0x0000000704207291 */ /* 0x000fe4000f8e60ff */
[----:B------:R-:W-:Y:S02]  /*1e80*/  UISETP.NE.AND UP0, UPT, UR5, 0x24, UPT ;  /* 0x000000240500788c */ /* 0x000fe4000bf05270 */
[----:B------:R-:W-:Y:S02]  /*1e90*/  USHF.L.U32 UR34, UR6, 0x5, URZ ;  /* 0x0000000506227899 */ /* 0x000fe400080006ff */
[----:B------:R-:W-:Y:S02]  /*1ea0*/  USEL UR9, URZ, 0x1, UP0 ;  /* 0x00000001ff097887 */ /* 0x000fe40008000000 */
[----:B------:R-:W-:-:S02]  /*1eb0*/  USEL UR5, UR5, URZ, UP0 ;  /* 0x000000ff05057287 */ /* 0x000fc40008000000 */
[----:B------:R-:W-:Y:S02]  /*1ec0*/  ULEA UR4, UR4, UR28, 0xa ;  /* 0x0000001c04047291 */ /* 0x000fe4000f8e50ff */
[----:B------:R-:W-:Y:S01]  /*1ed0*/  ULEA UR8, UR5, UR7, 0x3 ;  /* 0x0000000705087291 */ /* 0x000fe2000f8e18ff */
[----:B------:R-:W-:Y:S01]  /*1ee0*/  LOP3.LUT R12, R12, UR9, RZ, 0x3c, !PT ;  /* 0x000000090c0c7c12 */ /* 0x000fe2000f8e3cff */
[----:B------:R-:W-:Y:S02]  /*1ef0*/  UIADD3 UR6, UPT, UPT, UR6, 0x1, URZ ;  /* 0x0000000106067890 */ /* 0x000fe4000fffe0ff */
[----:B------:R-:W-:Y:S01]  /*1f00*/  UIADD3 UR10, UP1, UPT, UR26, 0x80, URZ ;  /* 0x000000801a0a7890 */ /* 0x000fe2000ff3e0ff */
[----:B-1----:R-:W-:Y:S01]  /*1f10*/  SHF.L.U32 R0, R12, 0x1f, RZ ;  /* 0x0000001f0c007819 */ /* 0x002fe200000006ff */
[----:B------:R-:W-:Y:S02]  /*1f20*/  ULEA UR4, UR4, UR7, 0x1 ;  /* 0x0000000704047291 */ /* 0x000fe4000f8e08ff */
[----:B------:R-:W-:Y:S01]  /*1f30*/  UIADD3.X UR11, UPT, UPT, URZ, UR27, URZ, UP1, !UPT ;  /* 0x0000001bff0b7290 */ /* 0x000fe20008ffe4ff */
[----:B------:R4:W1:Y:S01]  /*1f40*/  SYNCS.PHASECHK.TRANS64.TRYWAIT P0, [UR8+0x120], R0 ;  /* 0x00012000ff0075a7 */ /* 0x0008620008001108 */
[----:B------:R-:W-:-:S02]  /*1f50*/  UIADD3 UR8, UP0, UPT, UR26, 0x180, URZ ;  /* 0x000001801a087890 */ /* 0x000fc4000ff1e0ff */
[----:B------:R-:W-:Y:S02]  /*1f60*/  UIADD3 UR32, UPT, UPT, UR32, 0x2600, URZ ;  /* 0x0000260020207890 */ /* 0x000fe4000fffe0ff */
[----:B------:R-:W-:Y:S02]  /*1f70*/  UIADD3.X UR9, UPT, UPT, URZ, UR27, URZ, UP0, !UPT ;  /* 0x0000001bff097290 */ /* 0x000fe400087fe4ff */
[----:B------:R-:W-:Y:S02]  /*1f80*/  UISETP.NE.AND UP0, UPT, UR6, UR21, UPT ;  /* 0x000000150600728c */ /* 0x000fe4000bf05270 */
[----:B------:R-:W-:Y:S01]  /*1f90*/  UIADD3 UR16, UPT, UPT, UR4, 0x26600, URZ ;  /* 0x0002660004107890 */ /* 0x000fe2000fffe0ff */
[----:B------:R-:W-:Y:S01]  /*1fa0*/  UMOV UR12, 0x0 ;  /* 0x00000000000c7882 */ /* 0x000fe20000000000 */
[----:B------:R-:W-:Y:S01]  /*1fb0*/  UMOV UR13, 0x10000000 ;  /* 0x10000000000d7882 */ /* 0x000fe20000000000 */
[----:B------:R-:W-:Y:S01]  /*1fc0*/  UMOV UR4, 0x30000 ;  /* 0x0003000000047882 */ /* 0x000fe20000000000 */
[----:B------:R-:W-:Y:S01]  /*1fd0*/  UMOV UR20, UR36 ;  /* 0x0000002400147c82 */ /* 0x000fe20008000000 */
[----:B------:R-:W-:Y:S01]  /*1fe0*/  UMOV UR17, UR33 ;  /* 0x0000002100117c82 */ /* 0x000fe20008000000 */
[----:B------:R-:W-:Y:S01]  /*1ff0*/  UMOV UR18, UR34 ;  /* 0x0000002200127c82 */ /* 0x000fe20008000000 */
[----:B------:R-:W-:Y:S02]  /*2000*/  UTMALDG.3D [UR32], [UR10], desc[UR12] ;  /* 0x00000c200a0075b4 */ /* 0x000fe40008011000 */
[----:B------:R2:W-:Y:S02]  /*2010*/  UTMALDG.3D.MULTICAST [UR16], [UR8], UR4, desc[UR12] ;  /* 0x00000c10080073b4 */ /* 0x0005e40008011804 */
[----:B--2---:R-:W-:Y:S01]  /*2020*/  UMOV UR13, UR21 ;  /* 0x00000015000d7c82 */ /* 0x004fe20008000000 */
[----:B------:R-:W-:Y:S01]  /*2030*/  UMOV UR4, UR5 ;  /* 0x0000000500047c82 */ /* 0x000fe20008000000 */
[----:B------:R-:W-:Y:S05]  /*2040*/  BRA.U UP0, `(.L_x_32) ;  /* 0xfffffffd00487547 */ /* 0x000fea000b83ffff */
.L_x_26:
[----:B------:R-:W-:Y:S01]  /*2050*/  ULEA UR4, UR5, UR7, 0x3 ;  /* 0x0000000705047291 */ /* 0x000fe2000f8e18ff */
[----:B-1--4-:R-:W-:Y:S01]  /*2060*/  SHF.L.U32 R0, R12, 0x1f, RZ ;  /* 0x0000001f0c007819 */ /* 0x012fe200000006ff */
[----:B------:R-:W-:Y:S01]  /*2070*/  @!P1 SYNCS.ARRIVE.TRANS64.A1T0 RZ, [UR7+0x268], RZ ;  /* 0x000268ffffff99a7 */ /* 0x000fe20008100007 */
[----:B------:R-:W-:-:S06]  /*2080*/  UISETP.GT.AND UP0, UPT, UR43, UR41, UPT ;  /* 0x000000292b00728c */ /* 0x000fcc000bf04270 */
[----:B---3--:R1:W3:Y:S03]  /*2090*/  SYNCS.PHASECHK.TRANS64.TRYWAIT P0, [UR4+0x120], R0 ;  /* 0x00012000ff0075a7 */ /* 0x0082e60008001104 */
[----:B------:R-:W-:Y:S05]  /*20a0*/  BRA.U !UP0, `(.L_x_33) ;  /* 0x0000000108bc7547 */ /* 0x000fea000b800000 */
[----:B------:R-:W-:Y:S01]  /*20b0*/  UIADD3 UR25, UPT, UPT, UR44, UR13, URZ ;  /* 0x0000000d2c197290 */ /* 0x000fe2000fffe0ff */
[----:B------:R-:W-:-:S11]  /*20c0*/  UMOV UR4, UR5 ;  /* 0x0000000500047c82 */ /* 0x000fd60008000000 */
.L_x_39:
[----:B------:R-:W-:Y:S01]  /*20d0*/  ULEA UR9, UR4, UR7, 0x3 ;  /* 0x0000000704097291 */ /* 0x000fe2000f8e18ff */
[----:B---3--:R-:W-:Y:S01]  /*20e0*/  @!P3 MOV R2, 0x1800 ;  /* 0x000018000002b802 */ /* 0x008fe20000000f00 */
[----:B-1-3--:R-:W-:Y:S10]  /*20f0*/  @P0 BRA `(.L_x_34) ;  /* 0x00000000000c0947 */ /* 0x00aff40003800000 */
[----:B------:R-:W-:-:S04]  /*2100*/  SHF.L.U32 R3, R12, 0x1f, RZ ;  /* 0x0000001f0c037819 */ /* 0x000fc800000006ff */
[----:B------:R-:W3:Y:S02]  /*2110*/  SYNCS.PHASECHK.TRANS64.TRYWAIT P0, [UR9+0x120], R3 ;  /* 0x00012003ff0075a7 */ /* 0x000ee40008001109 */
[----:B---3--:R-:W-:Y:S05]  /*2120*/  @!P0 BRA `(.L_x_35) ;  /* 0x0000005c00208947 */ /* 0x008fea0003800000 */
.L_x_34:
[----:B------:R3:W-:Y:S01]  /*2130*/  @!P3 SYNCS.ARRIVE.TRANS64 RZ, [UR9], R2 ;  /* 0x00000002ffffb9a7 */ /* 0x0007e20008000009 */
[----:B------:R-:W-:-:S04]  /*2140*/  ULOP3.LUT UR5, UR24, 0x2, URZ, 0xfc, !UPT ;  /* 0x0000000218057892 */ /* 0x000fc8000f8efcff */
[----:B------:R-:W-:-:S09]  /*2150*/  UISETP.NE.AND UP0, UPT, UR5, 0x2, UPT ;  /* 0x000000020500788c */ /* 0x000fd2000bf05270 */
[----:B------:R-:W-:Y:S05]  /*2160*/  BRA.U UP0, `(.L_x_36) ;  /* 0x0000000100047547 */ /* 0x000fea000b800000 */
[----:B--2---:R-:W-:Y:S05]  /*2170*/  BPT.TRAP 0x1 ;  /* 0x000000040000795c */ /* 0x004fea0000300000 */
.L_x_36:
[----:B------:R-:W-:Y:S04]  /*2180*/  BSSY.RECONVERGENT B0, `(.L_x_37) ;  /* 0x0000003000007945 */ /* 0x000fe80003800200 */
[----:B------:R-:W-:Y:S05]  /*2190*/  @P2 BRA `(.L_x_38) ;  /* 0x0000000000042947 */ /* 0x000fea0003800000 */
[----:B--2---:R-:W-:Y:S05]  /*21a0*/  BPT.TRAP 0x1 ;  /* 0x000000040000795c */ /* 0x004fea0000300000 */
.L_x_38:
[----:B--2---:R-:W-:Y:S05]  /*21b0*/  BSYNC.RECONVERGENT B0 ;  /* 0x0000000000007941 */ /* 0x004fea0003800200 */
.L_x_37:
[----:B------:R-:W-:Y:S02]  /*21c0*/  UIADD3 UR5, UPT, UPT, UR4, 0x1, URZ ;  /* 0x0000000104057890 */ /* 0x000fe4000fffe0ff */
[----:B------:R-:W-:Y:S02]  /*21d0*/  UIADD3 UR14, UP1, UPT, UR26, 0x80, URZ ;  /* 0x000000801a0e7890 */ /* 0x000fe4000ff3e0ff */
[----:B------:R-:W-:Y:S02]  /*21e0*/  UISETP.NE.AND UP0, UPT, UR5, 0x24, UPT ;  /* 0x000000240500788c */ /* 0x000fe4000bf05270 */
[----:B------:R-:W-:Y:S02]  /*21f0*/  USHF.L.U32 UR10, UR13, 0x5, URZ ;  /* 0x000000050d0a7899 */ /* 0x000fe400080006ff */
[----:B------:R-:W-:Y:S02]  /*2200*/  USEL UR8, URZ, 0x1, UP0 ;  /* 0x00000001ff087887 */ /* 0x000fe40008000000 */
[----:B------:R-:W-:-:S02]  /*2210*/  USEL UR5, UR5, URZ, UP0 ;  /* 0x000000ff05057287 */ /* 0x000fc40008000000 */
[----:B------:R-:W-:Y:S02]  /*2220*/  UIADD3 UR22, UP0, UPT, UR26, 0x180, URZ ;  /* 0x000001801a167890 */ /* 0x000fe4000ff1e0ff */
[----:B------:R-:W-:Y:S01]  /*2230*/  LOP3.LUT R12, R12, UR8, RZ, 0x3c, !PT ;  /* 0x000000080c0c7c12 */ /* 0x000fe2000f8e3cff */
[----:B------:R-:W-:Y:S02]  /*2240*/  ULEA UR8, UR4, UR7, 0xc ;  /* 0x0000000704087291 */ /* 0x000fe4000f8e60ff */
[----:B------:R-:W-:Y:S01]  /*2250*/  ULEA UR6, UR5, UR7, 0x3 ;  /* 0x0000000705067291 */ /* 0x000fe2000f8e18ff */
[----:B-1----:R-:W-:Y:S01]  /*2260*/  SHF.L.U32 R0, R12, 0x1f, RZ ;  /* 0x0000001f0c007819 */ /* 0x002fe200000006ff */
[----:B------:R-:W-:Y:S02]  /*2270*/  UIADD3 UR8, UPT, UPT, UR8, 0x2600, URZ ;  /* 0x0000260008087890 */ /* 0x000fe4000fffe0ff */
[----:B------:R-:W-:Y:S02]  /*2280*/  UIADD3.X UR15, UPT, UPT, URZ, UR27, URZ, UP1, !UPT ;  /* 0x0000001bff0f7290 */ /* 0x000fe40008ffe4ff */
[----:B------:R-:W-:-:S02]  /*2290*/  ULEA UR16, UR4, UR29, 0xb ;  /* 0x0000001d04107291 */ /* 0x000fc4000f8e58ff */
[----:B------:R-:W-:Y:S01]  /*22a0*/  UIADD3.X UR23, UPT, UPT, URZ, UR27, URZ, UP0, !UPT ;  /* 0x0000001bff177290 */ /* 0x000fe200087fe4ff */
[----:B------:R4:W1:Y:S01]  /*22b0*/  SYNCS.PHASECHK.TRANS64.TRYWAIT P0, [UR6+0x120], R0 ;  /* 0x00012000ff0075a7 */ /* 0x0008620008001106 */
[----:B------:R-:W-:Y:S01]  /*22c0*/  UMOV UR30, 0x0 ;  /* 0x00000000001e7882 */ /* 0x000fe20000000000 */
[----:B------:R-:W-:Y:S01]  /*22d0*/  UMOV UR31, 0x10000000 ;  /* 0x10000000001f7882 */ /* 0x000fe20000000000 */
[----:B------:R-:W-:Y:S01]  /*22e0*/  UMOV UR11, UR35 ;  /* 0x00000023000b7c82 */ /* 0x000fe20008000000 */
[----:B------:R-:W-:Y:S01]  /*22f0*/  UMOV UR12, UR36 ;  /* 0x00000024000c7c82 */ /* 0x000fe20008000000 */
[----:B------:R-:W-:Y:S01]  /*2300*/  UMOV UR6, 0x30000 ;  /* 0x0003000000067882 */ /* 0x000fe20000000000 */
[----:B------:R-:W-:Y:S01]  /*2310*/  UMOV UR20, UR36 ;  /* 0x0000002400147c82 */ /* 0x000fe20008000000 */
[----:B------:R-:W-:Y:S01]  /*2320*/  UMOV UR17, UR9 ;  /* 0x0000000900117c82 */ /* 0x000fe20008000000 */
[----:B------:R-:W-:Y:S01]  /*2330*/  UMOV UR18, UR10 ;  /* 0x0000000a00127c82 */ /* 0x000fe20008000000 */
[----:B------:R4:W-:Y:S01]  /*2340*/  UTMALDG.3D [UR8], [UR14], desc[UR30] ;  /* 0x00001e080e0075b4 */ /* 0x0009e20008011000 */
[----:B------:R-:W-:Y:S01]  /*2350*/  UIADD3 UR13, UPT, UPT, UR13, 0x1, URZ ;  /* 0x000000010d0d7890 */ /* 0x000fe2000fffe0ff */
[----:B------:R-:W-:-:S03]  /*2360*/  UMOV UR4, UR5 ;  /* 0x0000000500047c82 */ /* 0x000fc60008000000 */
[----:B------:R-:W-:Y:S01]  /*2370*/  UISETP.NE.AND UP0, UPT, UR13, UR25, UPT ;  /* 0x000000190d00728c */ /* 0x000fe2000bf05270 */
[----:B------:R4:W-:Y:S08]  /*2380*/  UTMALDG.3D.MULTICAST [UR16], [UR22], UR6, desc[UR30] ;  /* 0x00001e10160073b4 */ /* 0x0009f00008011806 */
[----:B----4-:R-:W-:Y:S05]  /*2390*/  BRA.U UP0, `(.L_x_39) ;  /* 0xfffffffd004c7547 */ /* 0x010fea000b83ffff */
.L_x_33:
[C---:B------:R-:W-:Y:S01]  /*23a0*/  LEA R3, R11.reuse, UR7, 0x3 ;  /* 0x000000070b037c11 */ /* 0x040fe2000f8e18ff */
[----:B------:R-:W-:Y:S01]  /*23b0*/  NOP ;  /* 0x0000000000007918 */ /* 0x000fe20000000000 */
[----:B-1----:R-:W-:Y:S02]  /*23c0*/  SHF.L.U32 R0, R10, 0x1f, RZ ;  /* 0x0000001f0a007819 */ /* 0x002fe400000006ff */
[----:B------:R-:W-:Y:S02]  /*23d0*/  LEA R4, R11, UR7, 0x4 ;  /* 0x000000070b047c11 */ /* 0x000fe4000f8e20ff */
[----:B---3--:R-:W1:Y:S02]  /*23e0*/  SYNCS.PHASECHK.TRANS64.TRYWAIT P0, [R3+URZ+0x270], R0 ;  /* 0x00027000030075a7 */ /* 0x008e6400080011ff */
[----:B-1----:R-:W-:Y:S05]  /*23f0*/  @!P0 BRA `(.L_x_40) ;  /* 0x0000005800848947 */ /* 0x002fea0003800000 */
.L_x_145:
[----:B------:R-:W3:Y:S01]  /*2400*/  LDS.128 R4, [R4+0x300] ;  /* 0x0003000004047984 */ /* 0x000ee20000000c00 */
[----:B------:R-:W-:Y:S01]  /*2410*/  UISETP.GE.AND UP0, UPT, UR42, 0x1, UPT ;  /* 0x000000012a00788c */ /* 0x000fe2000bf06270 */
[----:B------:R-:W-:Y:S01]  /*2420*/  @!PT LDS RZ, [RZ] ;  /* 0x00000000fffff984 */ /* 0x000fe20000000800 */
[----:B------:R-:W-:Y:S01]  /*2430*/  @!PT LDS RZ, [RZ] ;  /* 0x00000000fffff984 */ /* 0x000fe20000000800 */
[----:B------:R-:W-:Y:S01]  /*2440*/  @!PT LDS RZ, [RZ] ;  /* 0x00000000fffff984 */ /* 0x000fe20000000800 */
[----:B------:R-:W-:Y:S01]  /*2450*/  @!PT LDS RZ, [RZ] ;  /* 0x00000000fffff984 */ /* 0x000fe20000000800 */
[----:B------:R4:W-:Y:S06]  /*2460*/  MEMBAR.ALL.CTA ;  /* 0x0000000000007992 */ /* 0x0009ec0000008000 */
[----:B----4-:R-:W4:Y:S01]  /*2470*/  FENCE.VIEW.ASYNC.S ;  /* 0x00000000000073c6 */ /* 0x010f220000000000 */
[----:B---3--:R-:W-:-:S13]  /*2480*/  LOP3.LUT P0, RZ, R6, 0x1, RZ, 0xc0, !PT ;  /* 0x0000000106ff7812 */ /* 0x008fda000780c0ff */
[----:B----4-:R-:W-:Y:S01]  /*2490*/  VOTEU.ANY UP1, P0 ;  /* 0x0000000000ff7886 */ /* 0x010fe20000020100 */
[----:B------:R-:W-:-:S13]  /*24a0*/  PLOP3.LUT P0, PT, PT, PT, UP1, 0x80, 0x8 ;  /* 0x000000000008781c */ /* 0x000fda0003f0f018 */
[----:B-1----:R-:W-:Y:S02]  /*24b0*/  @P0 LOP3.LUT R0, R5, 0xffff, RZ, 0xc0, !PT ;  /* 0x0000ffff05000812 */ /* 0x002fe400078ec0ff */
[----:B------:R-:W-:Y:S02]  /*24c0*/  @P0 MOV R2, R4 ;  /* 0x0000000400020202 */ /* 0x000fe40000000f00 */
[----:B------:R-:W-:Y:S01]  /*24d0*/  @P0 R2UR UR6, R0 ;  /* 0x00000000000602ca */ /* 0x000fe200000e0000 */
[----:B------:R-:W-:Y:S01]  /*24e0*/  VIADD R0, R3, 0x280 ;  /* 0x0000028003007836 */ /* 0x000fe20000000000 */
[----:B------:R-:W-:Y:S02]  /*24f0*/  @P0 SHF.R.U32.HI R4, RZ, 0x10, R5 ;  /* 0x00000010ff040819 */ /* 0x000fe40000011605 */
[----:B------:R-:W-:Y:S02]  /*2500*/  @P0 R2UR UR8, R2 ;  /* 0x00000000020802ca */ /* 0x000fe400000e0000 */
[----:B------:R-:W-:-:S02]  /*2510*/  PRMT R0, RZ, 0x654, R0 ;  /* 0x00000654ff007816 */ /* 0x000fc40000000000 */
[----:B------:R-:W-:Y:S02]  /*2520*/  @P0 R2UR UR4, R4 ;  /* 0x00000000040402ca */ /* 0x000fe400000e0000 */
[----:B------:R1:W-:Y:S03]  /*2530*/  SYNCS.ARRIVE.TRANS64.RED.A1T0 RZ, [R0+URZ], RZ ;  /* 0x000000ff00ff79a7 */ /* 0x0003e600081004ff */
[----:B------:R-:W-:-:S04]  /*2540*/  @UP1 UMOV UR37, UR6 ;  /* 0x0000000600251c82 */ /* 0x000fc80008000000 */
[----:B------:R-:W-:-:S04]  /*2550*/  @UP1 UMOV UR38, UR8 ;  /* 0x0000000800261c82 */ /* 0x000fc80008000000 */
[----:B------:R-:W-:Y:S01]  /*2560*/  @UP1 UMOV UR36, UR4 ;  /* 0x0000000400241c82 */ /* 0x000fe20008000000 */
[----:B------:R-:W-:Y:S05]  /*2570*/  BRA.U !UP0, `(.L_x_41) ;  /* 0x0000000108d47547 */ /* 0x000fea000b800000 */
[----:B------:R-:W2:Y:S01]  /*2580*/  LDCU.128 UR12, c[0x0][0xb10] ;  /* 0x00016200ff0c77ac */ /* 0x000ea20008000c00 */
[----:B------:R-:W3:Y:S01]  /*2590*/  LDCU UR25, c[0x0][0xb20] ;  /* 0x00016400ff1977ac */ /* 0x000ee20008000800 */
[----:B------:R-:W4:Y:S01]  /*25a0*/  LDCU UR20, c[0x0][0xb0c] ;  /* 0x00016180ff1477ac */ /* 0x000f220008000800 */
[----:B------:R-:W1:Y:S01]  /*25b0*/  LDCU.64 UR10, c[0x0][0xb28] ;  /* 0x00016500ff0a77ac */ /* 0x000e620008000a00 */
[----:B------:R-:W-:Y:S02]  /*25c0*/  UISETP.NE.AND UP3, UPT, UR42, 0x1, UPT ;  /* 0x000000012a00788c */ /* 0x000fe4000bf65270 */
[----:B--2---:R-:W-:Y:S02]  /*25d0*/  UIMAD.WIDE.U32 UR16, UR39, UR15, URZ ;  /* 0x0000000f271072a5 */ /* 0x004fe4000f8e00ff */
[----:B------:R-:W-:Y:S02]  /*25e0*/  UIMAD.WIDE.U32 UR8, UR40, UR12, URZ ;  /* 0x0000000c280872a5 */ /* 0x000fe4000f8e00ff */
[----:B------:R-:W-:-:S02]  /*25f0*/  UISETP.NE.AND UP0, UPT, UR14, 0x1, UPT ;  /* 0x000000010e00788c */ /* 0x000fc4000bf05270 */
[----:B------:R-:W-:Y:S01]  /*2600*/  UIMAD.WIDE.U32 UR22, UR37, UR15, URZ ;  /* 0x0000000f251672a5 */ /* 0x000fe2000f8e00ff */
[----:B------:R-:W-:Y:S02]  /*2610*/  UMOV UR16, UR17 ;  /* 0x0000001100107c82 */ /* 0x000fe40008000000 */
[----:B------:R-:W-:Y:S01]  /*2620*/  UMOV UR8, UR9 ;  /* 0x0000000900087c82 */ /* 0x000fe20008000000 */
[----:B---3--:R-:W-:Y:S02]  /*2630*/  USHF.R.U32.HI UR16, URZ, UR25, UR16 ;  /* 0x00000019ff107299 */ /* 0x008fe40008011610 */
[----:B----4-:R-:W-:Y:S02]  /*2640*/  UISETP.NE.AND UP2, UPT, UR20, 0x1, UPT ;  /* 0x000000011400788c */ /* 0x010fe4000bf45270 */
[----:B------:R-:W-:Y:S02]  /*2650*/  USHF.R.U32.HI UR8, URZ, UR13, UR8 ;  /* 0x0000000dff087299 */ /* 0x000fe40008011608 */
[----:B------:R-:W-:-:S02]  /*2660*/  USEL UR6, UR39, UR16, !UP0 ;  /* 0x0000001027067287 */ /* 0x000fc4000c000000 */
[----:B------:R-:W-:Y:S02]  /*2670*/  USEL UR8, UR40, UR8, !UP2 ;  /* 0x0000000828087287 */ /* 0x000fe4000d000000 */
[----:B-1----:R-:W-:Y:S01]  /*2680*/  UIMAD.WIDE.U32 UR16, UR6, UR10, URZ ;  /* 0x0000000a061072a5 */ /* 0x002fe2000f8e00ff */
[----:B------:R-:W-:Y:S01]  /*2690*/  UMOV UR4, UR23 ;  /* 0x0000001700047c82 */ /* 0x000fe20008000000 */
[----:B------:R-:W-:Y:S02]  /*26a0*/  UIMAD.WIDE.U32 UR18, UR38, UR12, URZ ;  /* 0x0000000c261272a5 */ /* 0x000fe4000f8e00ff */
[----:B------:R-:W-:-:S03]  /*26b0*/  UIMAD.WIDE.U32 UR22, UR8, UR10, URZ ;  /* 0x0000000a081672a5 */ /* 0x000fc6000f8e00ff */
[----:B------:R-:W-:Y:S01]  /*26c0*/  UMOV UR16, UR17 ;  /* 0x0000001100107c82 */ /* 0x000fe20008000000 */
[----:B------:R-:W-:Y:S02]  /*26d0*/  USHF.R.U32.HI UR4, URZ, UR25, UR4 ;  /* 0x00000019ff047299 */ /* 0x000fe40008011604 */
[----:B------:R-:W-:Y:S01]  /*26e0*/  @UP3 USHF.R.U32.HI UR6, URZ, UR11, UR16 ;  /* 0x0000000bff063299 */ /* 0x000fe20008011610 */
[----:B------:R-:W-:Y:S01]  /*26f0*/  UMOV UR18, UR19 ;  /* 0x0000001300127c82 */ /* 0x000fe20008000000 */
[----:B------:R-:W-:Y:S01]  /*2700*/  UMOV UR22, UR23 ;  /* 0x0000001700167c82 */ /* 0x000fe20008000000 */
[----:B------:R-:W-:Y:S02]  /*2710*/  USHF.R.U32.HI UR13, URZ, UR13, UR18 ;  /* 0x0000000dff0d7299 */ /* 0x000fe40008011612 */
[----:B------:R-:W-:Y:S02]  /*2720*/  USEL UR4, UR37, UR4, !UP0 ;  /* 0x0000000425047287 */ /* 0x000fe4000c000000 */
[----:B------:R-:W-:-:S02]  /*2730*/  @UP3 USHF.R.U32.HI UR8, URZ, UR11, UR22 ;  /* 0x0000000bff083299 */ /* 0x000fc40008011616 */
[----:B------:R-:W-:Y:S02]  /*2740*/  UIMAD UR9, UR42, UR6, URZ ;  /* 0x000000062a0972a4 */ /* 0x000fe4000f8e02ff */
[----:B------:R-:W-:Y:S02]  /*2750*/  USEL UR6, UR38, UR13, !UP2 ;  /* 0x0000000d26067287 */ /* 0x000fe4000d000000 */
[----:B------:R-:W-:Y:S02]  /*2760*/  UIMAD UR12, UR42, UR8, URZ ;  /* 0x000000082a0c72a4 */ /* 0x000fe4000f8e02ff */
[----:B------:R-:W-:Y:S02]  /*2770*/  UISETP.GE.AND UP0, UPT, UR4, UR9, UPT ;  /* 0x000000090400728c */ /* 0x000fe4000bf06270 */
[----:B------:R-:W-:Y:S02]  /*2780*/  UIMAD.WIDE.U32 UR16, UR4, UR10, URZ ;  /* 0x0000000a041072a5 */ /* 0x000fe4000f8e00ff */
[----:B------:R-:W-:-:S02]  /*2790*/  UISETP.GE.OR UP0, UPT, UR6, UR12, UP0 ;  /* 0x0000000c0600728c */ /* 0x000fc40008706670 */
[----:B------:R-:W-:Y:S02]  /*27a0*/  UIMAD.WIDE.U32 UR12, UR6, UR10, URZ ;  /* 0x0000000a060c72a5 */ /* 0x000fe4000f8e00ff */
[----:B------:R-:W-:Y:S01]  /*27b0*/  UIADD3 UR15, UPT, UPT, -UR4, URZ, URZ ;  /* 0x000000ff040f7290 */ /* 0x000fe2000fffe1ff */
[----:B------:R-:W-:Y:S01]  /*27c0*/  UMOV UR10, UR17 ;  /* 0x00000011000a7c82 */ /* 0x000fe20008000000 */
[----:B------:R-:W-:Y:S02]  /*27d0*/  UIADD3 UR12, UPT, UPT, -UR6, URZ, URZ ;  /* 0x000000ff060c7290 */ /* 0x000fe4000fffe1ff */
[----:B------:R-:W-:-:S03]  /*27e0*/  USHF.R.U32.HI UR10, URZ, UR11, UR10 ;  /* 0x0000000bff0a7299 */ /* 0x000fc6000801160a */
[----:B------:R-:W-:Y:S01]  /*27f0*/  @!UP0 UMOV UR9, UR13 ;  /* 0x0000000d00098c82 */ /* 0x000fe20008000000 */
[----:B------:R-:W-:Y:S02]  /*2800*/  UIMAD UR15, UR14, UR15, UR37 ;  /* 0x0000000f0e0f72a4 */ /* 0x000fe4000f8e0225 */
[----:B------:R-:W-:Y:S02]  /*2810*/  USEL UR10, UR4, UR10, !UP3 ;  /* 0x0000000a040a7287 */ /* 0x000fe4000d800000 */
[----:B------:R-:W-:Y:S02]  /*2820*/  @!UP0 USHF.R.U32.HI UR9, URZ, UR11, UR9 ;  /* 0x0000000bff098299 */ /* 0x000fe40008011609 */
[----:B------:R-:W-:Y:S02]  /*2830*/  UIADD3 UR11, UPT, UPT, -UR10, URZ, URZ ;  /* 0x000000ff0a0b7290 */ /* 0x000fe4000fffe1ff */
[----:B------:R-:W-:Y:S02]  /*2840*/  @!UP0 USEL UR9, UR6, UR9, !UP3 ;  /* 0x0000000906098287 */ /* 0x000fe4000d800000 */
[----:B------:R-:W-:-:S02]  /*2850*/  UIMAD UR11, UR42, UR11, UR4 ;  /* 0x0000000b2a0b72a4 */ /* 0x000fc4000f8e0204 */
[----:B------:R-:W-:Y:S02]  /*2860*/  @!UP0 UIADD3 UR10, UPT, UPT, UR10, -UR9, URZ ;  /* 0x800000090a0a8290 */ /* 0x000fe4000fffe0ff */
[----:B------:R-:W-:Y:S02]  /*2870*/  @!UP0 UIMAD UR9, UR11, UR8, UR9 ;  /* 0x000000080b0982a4 */ /* 0x000fe4000f8e0209 */
[----:B------:R-:W-:Y:S02]  /*2880*/  @!UP0 UIMAD UR4, UR42, UR10, UR6 ;  /* 0x0000000a2a0482a4 */ /* 0x000fe4000f8e0206 */
[----:B------:R-:W-:Y:S02]  /*2890*/  UIMAD UR8, UR20, UR12, UR38 ;  /* 0x0000000c140872a4 */ /* 0x000fe4000f8e0226 */
[----:B------:R-:W-:Y:S01]  /*28a0*/  UIMAD UR37, UR4, UR14, UR15 ;  /* 0x0000000e042572a4 */ /* 0x000fe2000f8e020f */
[----:B------:R-:W-:Y:S02]  /*28b0*/  @!UP0 UMOV UR6, UR9 ;  /* 0x0000000900068c82 */ /* 0x000fe40008000000 */
[----:B------:R-:W-:-:S12]  /*28c0*/  UIMAD UR38, UR6, UR20, UR8 ;  /* 0x00000014062672a4 */ /* 0x000fd8000f8e0208 */
.L_x_41:
[----:B------:R-:W3:Y:S02]  /*28d0*/  LDCU UR4, c[0x0][0xb30] ;  /* 0x00016600ff0477ac */ /* 0x000ee40008000800 */
[----:B---3--:R-:W-:-:S09]  /*28e0*/  UISETP.NE.AND UP0, UPT, UR4, 0x1, UPT ;  /* 0x000000010400788c */ /* 0x008fd2000bf05270 */
[----:B------:R-:W-:Y:S05]  /*28f0*/  BRA.U UP0, `(.L_x_42) ;  /* 0x0000000100447547 */ /* 0x000fea000b800000 */
[----:B------:R-:W3:Y:S01]  /*2900*/  LDCU.128 UR12, c[0x0][0xb10] ;  /* 0x00016200ff0c77ac */ /* 0x000ee20008000c00 */
[----:B------:R-:W4:Y:S01]  /*2910*/  LDCU UR16, c[0x0][0xb0c] ;  /* 0x00016180ff1077ac */ /* 0x000f220008000800 */
[----:B------:R-:W1:Y:S01]  /*2920*/  LDCU UR17, c[0x0][0xb20] ;  /* 0x00016400ff1177ac */ /* 0x000e620008000800 */
[----:B---3--:R-:W-:Y:S02]  /*2930*/  UIMAD.WIDE.U32 UR10, UR38, UR12, URZ ;  /* 0x0000000c260a72a5 */ /* 0x008fe4000f8e00ff */
[----:B------:R-:W-:Y:S02]  /*2940*/  UIMAD.WIDE.U32 UR8, UR37, UR15, URZ ;  /* 0x0000000f250872a5 */ /* 0x000fe4000f8e00ff */
[----:B----4-:R-:W-:Y:S02]  /*2950*/  UISETP.NE.AND UP2, UPT, UR16, 0x1, UPT ;  /* 0x000000011000788c */ /* 0x010fe4000bf45270 */
[----:B------:R-:W-:Y:S01]  /*2960*/  UISETP.NE.AND UP0, UPT, UR14, 0x1, UPT ;  /* 0x000000010e00788c */ /* 0x000fe2000bf05270 */
[----:B------:R-:W-:-:S02]  /*2970*/  UMOV UR6, UR11 ;  /* 0x0000000b00067c82 */ /* 0x000fc40008000000 */
[----:B------:R-:W-:Y:S01]  /*2980*/  UMOV UR4, UR9 ;  /* 0x0000000900047c82 */ /* 0x000fe20008000000 */
[----:B------:R-:W-:Y:S02]  /*2990*/  USHF.R.U32.HI UR6, URZ, UR13, UR6 ;  /* 0x0000000dff067299 */ /* 0x000fe40008011606 */
[----:B-1----:R-:W-:Y:S02]  /*29a0*/  USHF.R.U32.HI UR4, URZ, UR17, UR4 ;  /* 0x00000011ff047299 */ /* 0x002fe40008011604 */
[----:B------:R-:W-:Y:S02]  /*29b0*/  USEL UR6, UR38, UR6, !UP2 ;  /* 0x0000000626067287 */ /* 0x000fe4000d000000 */
[----:B------:R-:W-:-:S04]  /*29c0*/  USEL UR4, UR37, UR4, !UP0 ;  /* 0x0000000425047287 */ /* 0x000fc8000c000000 */
[----:B------:R-:W-:Y:S02]  /*29d0*/  UIADD3 UR8, UPT, UPT, UR6, -UR4, URZ ;  /* 0x8000000406087290 */ /* 0x000fe4000fffe0ff */
[----:B------:R-:W-:Y:S02]  /*29e0*/  UIADD3 UR4, UPT, UPT, -UR6, UR4, URZ ;  /* 0x0000000406047290 */ /* 0x000fe4000fffe1ff */
[----:B------:R-:W-:Y:S02]  /*29f0*/  UIMAD UR37, UR8, UR14, UR37 ;  /* 0x0000000e082572a4 */ /* 0x000fe4000f8e0225 */
[----:B------:R-:W-:-:S12]  /*2a00*/  UIMAD UR38, UR4, UR16, UR38 ;  /* 0x00000010042672a4 */ /* 0x000fd8000f8e0226 */
.L_x_42:
[----:B------:R-:W-:Y:S01]  /*2a10*/  VIADD R11, R11, 0x1 ;  /* 0x000000010b0b7836 */ /* 0x000fe20000000000 */
[----:B------:R-:W-:Y:S01]  /*2a20*/  PLOP3.LUT P1, PT, PT, PT, PT, 0x80, 0x8 ;  /* 0x000000000008781c */ /* 0x000fe20003f2f070 */
[----:B------:R-:W-:Y:S02]  /*2a30*/  UIADD3 UR47, UPT, UPT, UR38, UR60, URZ ;  /* 0x0000003c262f7290 */ /* 0x000fe4000fffe0ff */
[----:B------:R-:W-:Y:S01]  /*2a40*/  UIADD3 UR46, UPT, UPT, UR37, UR57, URZ ;  /* 0x00000039252e7290 */ /* 0x000fe2000fffe0ff */
[----:B------:R-:W-:-:S04]  /*2a50*/  ISETP.NE.AND P0, PT, R11, 0x2, PT ;  /* 0x000000020b00780c */ /* 0x000fc80003f05270 */
[----:B-1----:R-:W-:Y:S02]  /*2a60*/  SEL R0, RZ, 0x1, P0 ;  /* 0x00000001ff007807 */ /* 0x002fe40000000000 */
[----:B------:R-:W-:Y:S02]  /*2a70*/  SEL R11, R11, RZ, P0 ;  /* 0x000000ff0b0b7207 */ /* 0x000fe40000000000 */
[----:B------:R-:W-:Y:S01]  /*2a80*/  LOP3.LUT R10, R10, R0, RZ, 0x3c, !PT ;  /* 0x000000000a0a7212 */ /* 0x000fe200078e3cff */
[----:B------:R-:W-:Y:S06]  /*2a90*/  BRA.U UP1, `(.L_x_43) ;  /* 0xfffffff101587547 */ /* 0x000fec000b83ffff */
[----:B------:R-:W-:Y:S01]  /*2aa0*/  UIADD3 UR7, UPT, UPT, UR7, 0x120, URZ ;  /* 0x0000012007077890 */ /* 0x000fe2000fffe0ff */
[----:B------:R-:W-:-:S03]  /*2ab0*/  SHF.L.U32 R2, R12, 0x1f, RZ ;  /* 0x0000001f0c027819 */ /* 0x000fc600000006ff */
[----:B------:R-:W-:-:S09]  /*2ac0*/  ULEA UR4, UR5, UR7, 0x3 ;  /* 0x0000000705047291 */ /* 0x000fd2000f8e18ff */
[----:B------:R-:W1:Y:S02]  /*2ad0*/  SYNCS.PHASECHK.TRANS64.TRYWAIT P0, [UR4], R2 ;  /* 0x00000002ff0075a7 */ /* 0x000e640008001104 */
[----:B-1----:R-:W-:Y:S05]  /*2ae0*/  @!P0 BRA `(.L_x_44) ;  /* 0x0000005000dc8947 */ /* 0x002fea0003800000 */
.L_x_147:
[----:B------:R-:W-:-:S04]  /*2af0*/  UIADD3 UR4, UPT, UPT, UR5, 0x1, URZ ;  /* 0x0000000105047890 */ /* 0x000fc8000fffe0ff */
[----:B------:R-:W-:-:S04]  /*2b00*/  UISETP.NE.AND UP0, UPT, UR4, 0x24, UPT ;  /* 0x000000240400788c */ /* 0x000fc8000bf05270 */
[----:B------:R-:W-:Y:S02]  /*2b10*/  USEL UR6, URZ, 0x1, UP0 ;  /* 0x00000001ff067887 */ /* 0x000fe40008000000 */
[----:B------:R-:W-:-:S04]  /*2b20*/  USEL UR4, UR4, URZ, UP0 ;  /* 0x000000ff04047287 */ /* 0x000fc80008000000 */
[----:B------:R-:W-:Y:S01]  /*2b30*/  ULEA UR5, UR4, UR7, 0x3 ;  /* 0x0000000704057291 */ /* 0x000fe2000f8e18ff */
[----:B-1----:R-:W-:-:S04]  /*2b40*/  LOP3.LUT R2, R12, UR6, RZ, 0x3c, !PT ;  /* 0x000000060c027c12 */ /* 0x002fc8000f8e3cff */
[----:B------:R-:W-:-:S04]  /*2b50*/  SHF.L.U32 R3, R2, 0x1f, RZ ;  /* 0x0000001f02037819 */ /* 0x000fc800000006ff */
[----:B------:R-:W1:Y:S02]  /*2b60*/  SYNCS.PHASECHK.TRANS64.TRYWAIT P0, [UR5], R3 ;  /* 0x00000003ff0075a7 */ /* 0x000e640008001105 */
[----:B-1----:R-:W-:Y:S05]  /*2b70*/  @!P0 BRA `(.L_x_45) ;  /* 0x0000005000d08947 */ /* 0x002fea0003800000 */
.L_x_149:
[----:B------:R-:W-:-:S04]  /*2b80*/  UIADD3 UR4, UPT, UPT, UR4, 0x1, URZ ;  /* 0x0000000104047890 */ /* 0x000fc8000fffe0ff */
[----:B------:R-:W-:-:S04]  /*2b90*/  UISETP.NE.AND UP0, UPT, UR4, 0x24, UPT ;  /* 0x000000240400788c */ /* 0x000fc8000bf05270 */
[----:B------:R-:W-:Y:S02]  /*2ba0*/  USEL UR6, URZ, 0x1, UP0 ;  /* 0x00000001ff067887 */ /* 0x000fe40008000000 */
[----:B------:R-:W-:-:S04]  /*2bb0*/  USEL UR4, UR4, URZ, UP0 ;  /* 0x000000ff04047287 */ /* 0x000fc80008000000 */
[----:B------:R-:W-:Y:S01]  /*2bc0*/  ULEA UR5, UR4, UR7, 0x3 ;  /* 0x0000000704057291 */ /* 0x000fe2000f8e18ff */
[----:B------:R-:W-:-:S04]  /*2bd0*/  LOP3.LUT R2, R2, UR6, RZ, 0x3c, !PT ;  /* 0x0000000602027c12 */ /* 0x000fc8000f8e3cff */
[----:B-1----:R-:W-:-:S04]  /*2be0*/  SHF.L.U32 R3, R2, 0x1f, RZ ;  /* 0x0000001f02037819 */ /* 0x002fc800000006ff */
[----:B------:R-:W1:Y:S02]  /*2bf0*/  SYNCS.PHASECHK.TRANS64.TRYWAIT P0, [UR5], R3 ;  /* 0x00000003ff0075a7 */ /* 0x000e640008001105 */
[----:B-1----:R-:W-:Y:S05]  /*2c00*/  @!P0 BRA `(.L_x_46) ;  /* 0x0000005000c48947 */ /* 0x002fea0003800000 */
.L_x_151:
        /* <DEDUP_REMOVED lines=9> */
.L_x_153:
        /* <DEDUP_REMOVED lines=9> */
.L_x_155:
        /* <DEDUP_REMOVED lines=9> */
.L_x_157:
        /* <DEDUP_REMOVED lines=9> */
.L_x_159:
        /* <DEDUP_REMOVED lines=9> */
.L_x_161:
        /* <DEDUP_REMOVED lines=9> */
.L_x_163:
        /* <DEDUP_REMOVED lines=9> */
.L_x_165:
        /* <DEDUP_REMOVED lines=9> */
.L_x_167:
        /* <DEDUP_REMOVED lines=9> */
.L_x_169:
        /* <DEDUP_REMOVED lines=9> */
.L_x_171:
        /* <DEDUP_REMOVED lines=9> */
.L_x_173:
        /* <DEDUP_REMOVED lines=9> */
.L_x_175:
        /* <DEDUP_REMOVED lines=9> */
.L_x_177:
        /* <DEDUP_REMOVED lines=9> */
.L_x_179:
        /* <DEDUP_REMOVED lines=9> */
.L_x_181:
        /* <DEDUP_REMOVED lines=9> */
.L_x_183:
        /* <DEDUP_REMOVED lines=9> */
.L_x_185:
        /* <DEDUP_REMOVED lines=9> */
.L_x_187:
        /* <DEDUP_REMOVED lines=9> */
.L_x_189:
        /* <DEDUP_REMOVED lines=9> */
.L_x_191:
        /* <DEDUP_REMOVED lines=9> */
.L_x_193:
        /* <DEDUP_REMOVED lines=9> */
.L_x_195:
        /* <DEDUP_REMOVED lines=9> */
.L_x_197:
        /* <DEDUP_REMOVED lines=9> */
.L_x_199:
        /* <DEDUP_REMOVED lines=9> */
.L_x_201:
        /* <DEDUP_REMOVED lines=9> */
.L_x_203:
        /* <DEDUP_REMOVED lines=9> */
.L_x_205:
        /* <DEDUP_REMOVED lines=9> */
.L_x_207:
        /* <DEDUP_REMOVED lines=9> */
.L_x_209:
        /* <DEDUP_REMOVED lines=9> */
.L_x_211:
        /* <DEDUP_REMOVED lines=9> */
.L_x_213:
        /* <DEDUP_REMOVED lines=9> */
.L_x_215:
[----:B------:R-:W-:-:S04]  /*3e10*/  UIADD3 UR4, UPT, UPT, UR4, 0x1, URZ ;  /* 0x0000000104047890 */ /* 0x000fc8000fffe0ff */
[----:B------:R-:W-:-:S04]  /*3e20*/  UISETP.NE.AND UP0, UPT, UR4, 0x24, UPT ;  /* 0x000000240400788c */ /* 0x000fc8000bf05270 */
[----:B------:R-:W-:Y:S02]  /*3e30*/  USEL UR5, URZ, 0x1, UP0 ;  /* 0x00000001ff057887 */ /* 0x000fe40008000000 */
[----:B------:R-:W-:-:S04]  /*3e40*/  USEL UR4, UR4, URZ, UP0 ;  /* 0x000000ff04047287 */ /* 0x000fc80008000000 */
[----:B------:R-:W-:Y:S01]  /*3e50*/  ULEA UR4, UR4, UR7, 0x3 ;  /* 0x0000000704047291 */ /* 0x000fe2000f8e18ff */
[----:B------:R-:W-:-:S04]  /*3e60*/  LOP3.LUT R2, R2, UR5, RZ, 0x3c, !PT ;  /* 0x0000000502027c12 */ /* 0x000fc8000f8e3cff */
[----:B------:R-:W-:Y:S01]  /*3e70*/  SHF.L.U32 R2, R2, 0x1f, RZ ;  /* 0x0000001f02027819 */ /* 0x000fe200000006ff */
[----:B-1----:R-:W-:-:S07]  /*3e80*/  IMAD.U32 R0, RZ, RZ, UR4 ;  /* 0x00000004ff007e24 */ /* 0x002fce000f8e00ff */
.L_x_79:
[----:B-1----:R1:W3:Y:S02]  /*3e90*/  SYNCS.PHASECHK.TRANS64.TRYWAIT P0, [R0+URZ], R2 ;  /* 0x00000002000075a7 */ /* 0x0022e400080011ff */
[----:B---3--:R-:W-:Y:S05]  /*3ea0*/  @!P0 NANOSLEEP.SYNCS 0x989680 ;  /* 0x009896800000895d */ /* 0x008fea0003900000 */
[----:B------:R-:W3:Y:S02]  /*3eb0*/  @!P0 SYNCS.PHASECHK.TRANS64 P0, [R0+URZ], R2 ;  /* 0x00000002000085a7 */ /* 0x000ee400080010ff */
[----:B--23--:R-:W-:Y:S05]  /*3ec0*/  @P0 EXIT ;  /* 0x000000000000094d */ /* 0x00cfea0003800000 */
[----:B------:R-:W-:Y:S05]  /*3ed0*/  BRA `(.L_x_79) ;  /* 0xfffffffc00ec7947 */ /* 0x000fea000383ffff */
.L_x_23:
[----:B------:R-:W2:Y:S02]  /*3ee0*/  S2UR UR4, SR_CgaCtaId ;  /* 0x00000000000479c3 */ /* 0x000ea40000008800 */
[----:B--2---:R-:W-:-:S04]  /*3ef0*/  UISETP.NE.AND UP0, UPT, UR4, URZ, UPT ;  /* 0x000000ff0400728c */ /* 0x004fc8000bf05270 */
[----:B------:R-:W-:-:S09]  /*3f00*/  UISETP.NE.OR UP0, UPT, UR18, 0x1, UP0 ;  /* 0x000000011200788c */ /* 0x000fd20008705670 */
[----:B------:R-:W-:Y:S05]  /*3f10*/  BRA.U UP0, `(.L_x_80) ;  /* 0x00000005004c7547 */ /* 0x000fea000b800000 */
[----:B------:R-:W2:Y:S01]  /*3f20*/  S2UR UR5, SR_CgaCtaId ;  /* 0x00000000000579c3 */ /* 0x000ea20000008800 */
[----:B------:R-:W-:Y:S01]  /*3f30*/  UMOV UR4, 0x400 ;  /* 0x0000040000047882 */ /* 0x000fe20000000000 */
[----:B------:R-:W-:Y:S01]  /*3f40*/  ISETP.GE.U32.AND P2, PT, R0, 0x2, PT ;  /* 0x000000020000780c */ /* 0x000fe20003f46070 */
[----:B------:R-:W-:Y:S01]  /*3f50*/  IMAD.MOV.U32 R12, RZ, RZ, 0x1 ;  /* 0x00000001ff0c7424 */ /* 0x000fe200078e00ff */
[----:B------:R-:W-:Y:S02]  /*3f60*/  CS2R R10, SRZ ;  /* 0x00000000000a7805 */ /* 0x000fe4000001ff00 */
[----:B------:R-:W-:Y:S01]  /*3f70*/  CS2R R8, SRZ ;  /* 0x0000000000087805 */ /* 0x000fe2000001ff00 */
[----:B--2---:R-:W-:-:S03]  /*3f80*/  ULEA UR6, UR5, UR4, 0x18 ;  /* 0x0000000405067291 */ /* 0x004fc6000f8ec0ff */
[----:B------:R-:W-:-:S09]  /*3f90*/  UMOV UR5, URZ ;  /* 0x000000ff00057c82 */ /* 0x000fd20008000000 */
.L_x_84:
[----:B------:R-:W-:Y:S02]  /*3fa0*/  LEA R2, R8, UR6, 0x3 ;  /* 0x0000000608027c11 */ /* 0x000fe4000f8e18ff */
[----:B------:R-:W-:-:S03]  /*3fb0*/  SHF.L.U32 R4, R9, 0x1f, RZ ;  /* 0x0000001f09047819 */ /* 0x000fc600000006ff */
[----:B------:R-:W-:Y:S01]  /*3fc0*/  VIADD R5, R2, 0x2e0 ;  /* 0x000002e002057836 */ /* 0x000fe20000000000 */
[----:B------:R-:W2:Y:S02]  /*3fd0*/  SYNCS.PHASECHK.TRANS64.TRYWAIT P0, [R2+URZ+0x2d0], R4 ;  /* 0x0002d004020075a7 */ /* 0x000ea400080011ff */
[----:B--2---:R-:W-:Y:S05]  /*3fe0*/  @!P0 BRA `(.L_x_81) ;  /* 0x0000004800e48947 */ /* 0x004fea0003800000 */
.L_x_216:
[----:B------:R-:W-:Y:S01]  /*3ff0*/  ULEA UR4, UR5, UR6, 0x3 ;  /* 0x0000000605047291 */ /* 0x000fe2000f8e18ff */
[----:B--2---:R-:W-:Y:S01]  /*4000*/  PRMT R2, RZ, 0x654, R5 ;  /* 0x00000654ff027816 */ /* 0x004fe20000000005 */
[----:B------:R-:W-:Y:S01]  /*4010*/  @!P2 IMAD.MOV.U32 R4, RZ, RZ, 0x10 ;  /* 0x00000010ff04a424 */ /* 0x000fe200078e00ff */
[----:B------:R-:W-:Y:S01]  /*4020*/  SHF.L.U32 R5, R12, 0x1f, RZ ;  /* 0x0000001f0c057819 */ /* 0x000fe200000006ff */
[----:B------:R-:W-:Y:S01]  /*4030*/  UIADD3 UR7, UPT, UPT, UR4, 0x270, URZ ;  /* 0x0000027004077890 */ /* 0x000fe2000fffe0ff */
[----:B------:R2:W-:Y:S05]  /*4040*/  SYNCS.ARRIVE.TRANS64.RED.A1T0 RZ, [R2+URZ], RZ ;  /* 0x000000ff02ff79a7 */ /* 0x0005ea00081004ff */
[----:B------:R-:W-:Y:S01]  /*4050*/  IMAD.U32 R6, RZ, RZ, UR7 ;  /* 0x00000007ff067e24 */ /* 0x000fe2000f8e00ff */
[----:B------:R-:W3:Y:S04]  /*4060*/  SYNCS.PHASECHK.TRANS64.TRYWAIT P0, [UR4+0x280], R5 ;  /* 0x00028005ff0075a7 */ /* 0x000ee80008001104 */
[----:B------:R-:W-:Y:S01]  /*4070*/  PRMT R6, R0, 0x654, R6 ;  /* 0x0000065400067816 */ /* 0x000fe20000000006 */
[----:B--23--:R-:W-:Y:S06]  /*4080*/  @!P0 BRA `(.L_x_82) ;  /* 0x0000004800d08947 */ /* 0x00cfec0003800000 */
.L_x_218:
[----:B------:R-:W-:Y:S01]  /*4090*/  ULEA UR8, UR5, UR6, 0x4 ;  /* 0x0000000605087291 */ /* 0x000fe2000f8e20ff */
[----:B------:R-:W-:Y:S01]  /*40a0*/  SEL R3, R6, R3, !P2 ;  /* 0x0000000306037207 */ /* 0x000fe20005000000 */
[----:B------:R-:W-:Y:S01]  /*40b0*/  UIADD3 UR9, UPT, UPT, UR4, 0x270, URZ ;  /* 0x0000027004097890 */ /* 0x000fe2000fffe0ff */
[----:B--2---:R-:W-:Y:S01]  /*40c0*/  LEA R2, R11, UR6, 0x3 ;  /* 0x000000060b027c11 */ /* 0x004fe2000f8e18ff */
[----:B------:R-:W-:Y:S01]  /*40d0*/  UIADD3 UR8, UPT, UPT, UR8, 0x300, URZ ;  /* 0x0000030008087890 */ /* 0x000fe2000fffe0ff */
[----:B------:R2:W-:Y:S01]  /*40e0*/  @!P2 SYNCS.ARRIVE.TRANS64.RED RZ, [R3+URZ], R4 ;  /* 0x0000000403ffa9a7 */ /* 0x0005e200080004ff */
[----:B------:R-:W-:Y:S01]  /*40f0*/  UIADD3 UR4, UPT, UPT, UR5, 0x1, URZ ;  /* 0x0000000105047890 */ /* 0x000fe2000fffe0ff */
[----:B------:R-:W-:-:S03]  /*4100*/  VIADD R8, R8, 0x1 ;  /* 0x0000000108087836 */ /* 0x000fc60000000000 */
[----:B------:R-:W-:Y:S02]  /*4110*/  UISETP.NE.AND UP0, UPT, UR4, 0x2, UPT ;  /* 0x000000020400788c */ /* 0x000fe4000bf05270 */
[----:B------:R-:W-:Y:S01]  /*4120*/  ISETP.NE.AND P0, PT, R8, 0x2, PT ;  /* 0x000000020800780c */ /* 0x000fe20003f05270 */
[----:B------:R-:W-:Y:S06]  /*4130*/  UGETNEXTWORKID.BROADCAST [UR8], [UR9] ;  /* 0x00000000080073ca */ /* 0x000fec0008000100 */
[----:B------:R-:W-:Y:S02]  /*4140*/  USEL UR7, URZ, 0x1, UP0 ;  /* 0x00000001ff077887 */ /* 0x000fe40008000000 */
[----:B------:R-:W-:-:S04]  /*4150*/  USEL UR5, UR4, URZ, UP0 ;  /* 0x000000ff04057287 */ /* 0x000fc80008000000 */
[----:B------:R-:W-:Y:S02]  /*4160*/  LOP3.LUT R12, R12, UR7, RZ, 0x3c, !PT ;  /* 0x000000070c0c7c12 */ /* 0x000fe4000f8e3cff */
[----:B--2---:R-:W-:-:S04]  /*4170*/  SHF.L.U32 R4, R10, 0x1f, RZ ;  /* 0x0000001f0a047819 */ /* 0x004fc800000006ff */
[----:B------:R-:W2:Y:S02]  /*4180*/  SYNCS.PHASECHK.TRANS64.TRYWAIT P1, [R2+URZ+0x270], R4 ;  /* 0x00027004020075a7 */ /* 0x000ea400080211ff */
[----:B--2---:R-:W-:Y:S05]  /*4190*/  @!P1 BRA `(.L_x_83) ;  /* 0x0000004800a49947 */ /* 0x004fea0003800000 */
.L_x_219:
[C---:B--2---:R-:W-:Y:S01]  /*41a0*/  LEA R4, R11.reuse, UR6, 0x4 ;  /* 0x000000060b047c11 */ /* 0x044fe2000f8e20ff */
[----:B------:R-:W-:Y:S01]  /*41b0*/  VIADD R2, R2, 0x280 ;  /* 0x0000028002027836 */ /* 0x000fe20000000000 */
[----:B------:R-:W-:Y:S01]  /*41c0*/  SEL R8, R8, RZ, P0 ;  /* 0x000000ff08087207 */ /* 0x000fe20000000000 */
[----:B------:R-:W-:-:S03]  /*41d0*/  VIADD R11, R11, 0x1 ;  /* 0x000000010b0b7836 */ /* 0x000fc60000000000 */
[----:B------:R-:W2:Y:S01]  /*41e0*/  LDS.128 R4, [R4+0x300] ;  /* 0x0003000004047984 */ /* 0x000ea20000000c00 */
[----:B------:R-:W-:Y:S02]  /*41f0*/  PRMT R2, RZ, 0x654, R2 ;  /* 0x00000654ff027816 */ /* 0x000fe40000000002 */
[C---:B------:R-:W-:Y:S01]  /*4200*/  ISETP.NE.AND P1, PT, R11.reuse, 0x2, PT ;  /* 0x000000020b00780c */ /* 0x040fe20003f25270 */
[----:B------:R-:W-:Y:S01]  /*4210*/  @!PT LDS RZ, [RZ] ;  /* 0x00000000fffff984 */ /* 0x000fe20000000800 */
[----:B------:R-:W-:Y:S01]  /*4220*/  @!PT LDS RZ, [RZ] ;  /* 0x00000000fffff984 */ /* 0x000fe20000000800 */
[----:B------:R-:W-:Y:S01]  /*4230*/  @!PT LDS RZ, [RZ] ;  /* 0x00000000fffff984 */ /* 0x000fe20000000800 */
[----:B------:R-:W-:Y:S01]  /*4240*/  @!PT LDS RZ, [RZ] ;  /* 0x00000000fffff984 */ /* 0x000fe20000000800 */
[----:B------:R3:W-:Y:S06]  /*4250*/  MEMBAR.ALL.CTA ;  /* 0x0000000000007992 */ /* 0x0007ec0000008000 */
[----:B---3--:R-:W3:Y:S01]  /*4260*/  FENCE.VIEW.ASYNC.S ;  /* 0x00000000000073c6 */ /* 0x008ee20000000000 */
[----:B------:R-:W-:Y:S01]  /*4270*/  SEL R11, R11, RZ, P1 ;  /* 0x000000ff0b0b7207 */ /* 0x000fe20000800000 */
[----:B---3--:R3:W-:Y:S01]  /*4280*/  SYNCS.ARRIVE.TRANS64.RED.A1T0 RZ, [R2+URZ], RZ ;  /* 0x000000ff02ff79a7 */ /* 0x0087e200081004ff */
[----:B--2---:R-:W-:-:S02]  /*4290*/  LOP3.LUT P3, RZ, R6, 0x1, RZ, 0xc0, !PT ;  /* 0x0000000106ff7812 */ /* 0x004fc4000786c0ff */
[----:B------:R-:W-:-:S04]  /*42a0*/  SEL R4, RZ, 0x1, P1 ;  /* 0x00000001ff047807 */ /* 0x000fc80000800000 */
[----:B------:R-:W-:Y:S02]  /*42b0*/  LOP3.LUT R10, R10, R4, RZ, 0x3c, !PT ;  /* 0x000000040a0a7212 */ /* 0x000fe400078e3cff */
[----:B---3--:R-:W-:-:S04]  /*42c0*/  SEL R2, RZ, 0x1, P0 ;  /* 0x00000001ff027807 */ /* 0x008fc80000000000 */
[----:B------:R-:W-:Y:S01]  /*42d0*/  LOP3.LUT R9, R9, R2, RZ, 0x3c, !PT ;  /* 0x0000000209097212 */ /* 0x000fe200078e3cff */
[----:B------:R-:W-:Y:S06]  /*42e0*/  @P3 BRA `(.L_x_84) ;  /* 0xfffffffc002c3947 */ /* 0x000fec000383ffff */
[----:B------:R-:W-:Y:S01]  /*42f0*/  ULEA UR4, UR5, UR6, 0x3 ;  /* 0x0000000605047291 */ /* 0x000fe2000f8e18ff */
[----:B------:R-:W-:-:S08]  /*4300*/  SHF.L.U32 R2, R12, 0x1f, RZ ;  /* 0x0000001f0c027819 */ /* 0x000fd000000006ff */
[----:B------:R-:W2:Y:S02]  /*4310*/  SYNCS.PHASECHK.TRANS64 P0, [UR4+0x280], R2 ;  /* 0x00028002ff0075a7 */ /* 0x000ea40008001004 */
[----:B--2---:R-:W-:Y:S05]  /*4320*/  @P0 BRA `(.L_x_85) ;  /* 0x0000000000080947 */ /* 0x004fea0003800000 */
[----:B------:R-:W2:Y:S02]  /*4330*/  SYNCS.PHASECHK.TRANS64.TRYWAIT P0, [UR4+0x280], R2 ;  /* 0x00028002ff0075a7 */ /* 0x000ea40008001104 */
[----:B--2---:R-:W-:Y:S05]  /*4340*/  @!P0 BRA `(.L_x_86) ;  /* 0x00000048004c8947 */ /* 0x004fea0003800000 */
.L_x_85:
[----:B------:R-:W-:-:S04]  /*4350*/  UIADD3 UR7, UPT, UPT, UR5, 0x1, URZ ;  /* 0x0000000105077890 */ /* 0x000fc8000fffe0ff */
[----:B------:R-:W-:-:S04]  /*4360*/  UISETP.NE.AND UP0, UPT, UR7, 0x2, UPT ;  /* 0x000000020700788c */ /* 0x000fc8000bf05270 */
[----:B------:R-:W-:Y:S02]  /*4370*/  USEL UR8, URZ, 0x1, UP0 ;  /* 0x00000001ff087887 */ /* 0x000fe40008000000 */
[----:B------:R-:W-:-:S04]  /*4380*/  USEL UR7, UR7, URZ, UP0 ;  /* 0x000000ff07077287 */ /* 0x000fc80008000000 */
[----:B------:R-:W-:Y:S01]  /*4390*/  ULEA UR7, UR7, UR6, 0x3 ;  /* 0x0000000607077291 */ /* 0x000fe2000f8e18ff */
[----:B--2---:R-:W-:-:S04]  /*43a0*/  LOP3.LUT R2, R12, UR8, RZ, 0x3c, !PT ;  /* 0x000000080c027c12 */ /* 0x004fc8000f8e3cff */
[----:B------:R-:W-:-:S04]  /*43b0*/  SHF.L.U32 R0, R2, 0x1f, RZ ;  /* 0x0000001f02007819 */ /* 0x000fc800000006ff */
[----:B------:R-:W2:Y:S02]  /*43c0*/  SYNCS.PHASECHK.TRANS64 P0, [UR7+0x280], R0 ;  /* 0x00028000ff0075a7 */ /* 0x000ea40008001007 */
[----:B-12---:R-:W-:Y:S05]  /*43d0*/  @P0 EXIT ;  /* 0x000000000000094d */ /* 0x006fea0003800000 */
[----:B------:R-:W-:Y:S02]  /*43e0*/  SHF.L.U32 R2, R2, 0x1f, RZ ;  /* 0x0000001f02027819 */ /* 0x000fe400000006ff */
[----:B------:R-:W-:-:S07]  /*43f0*/  MOV R0, UR7 ;  /* 0x0000000700007c02 */ /* 0x000fce0008000f00 */
.L_x_87:
[----:B-1----:R1:W2:Y:S02]  /*4400*/  SYNCS.PHASECHK.TRANS64.TRYWAIT P0, [R0+URZ+0x280], R2 ;  /* 0x00028002000075a7 */ /* 0x0022a400080011ff */
[----:B--2---:R-:W-:Y:S05]  /*4410*/  @!P0 NANOSLEEP.SYNCS 0x989680 ;  /* 0x009896800000895d */ /* 0x004fea0003900000 */
[----:B------:R-:W2:Y:S02]  /*4420*/  @!P0 SYNCS.PHASECHK.TRANS64 P0, [R0+URZ+0x280], R2 ;  /* 0x00028002000085a7 */ /* 0x000ea400080010ff */
[----:B--2---:R-:W-:Y:S05]  /*4430*/  @P0 EXIT ;  /* 0x000000000000094d */ /* 0x004fea0003800000 */
[----:B------:R-:W-:Y:S05]  /*4440*/  BRA `(.L_x_87) ;  /* 0xfffffffc00ec7947 */ /* 0x000fea000383ffff */
.L_x_80:
[----:B------:R-:W-:Y:S05]  /*4450*/  BRA.U UP5, `(.L_x_88) ;  /* 0x0000000d05a07547 */ /* 0x000fea000b800000 */
[----:B------:R-:W2:Y:S01]  /*4460*/  S2UR UR7, SR_CgaCtaId ;  /* 0x00000000000779c3 */ /* 0x000ea20000008800 */
[----:B------:R-:W-:Y:S01]  /*4470*/  UMOV UR4, 0x40 ;  /* 0x0000004000047882 */ /* 0x000fe20000000000 */
[----:B------:R-:W-:Y:S01]  /*4480*/  NOP ;  /* 0x0000000000007918 */ /* 0x000fe20000000000 */
[----:B------:R-:W-:Y:S01]  /*4490*/  UMOV UR6, 0x400 ;  /* 0x0000040000067882 */ /* 0x000fe20000000000 */
[----:B--2---:R-:W-:Y:S02]  /*44a0*/  ULEA UR5, UR7, UR4, 0x18 ;  /* 0x0000000407057291 */ /* 0x004fe4000f8ec0ff */
[----:B------:R-:W-:-:S07]  /*44b0*/  ULEA UR6, UR7, UR6, 0x18 ;  /* 0x0000000607067291 */ /* 0x000fce000f8ec0ff */
[----:B------:R-:W2:Y:S02]  /*44c0*/  LDS.U8 R0, [UR5+0x1c] ;  /* 0x00001c05ff007984 */ /* 0x000ea40008000000 */
[----:B--2---:R-:W-:-:S13]  /*44d0*/  ISETP.NE.AND P0, PT, R0, RZ, PT ;  /* 0x000000ff0000720c */ /* 0x004fda0003f05270 */
[----:B------:R-:W-:Y:S05]  /*44e0*/  @P0 BRA `(.L_x_89) ;  /* 0x0000000000580947 */ /* 0x000fea0003800000 */
[----:B------:R-:W-:-:S13]  /*44f0*/  ELECT P0, URZ, PT ;  /* 0x0000000000ff782f */ /* 0x000fda0003800000 */
[----:B------:R-:W-:Y:S05]  /*4500*/  @!P0 BRA `(.L_x_90) ;  /* 0x0000000000608947 */ /* 0x000fea0003800000 */
[----:B------:R-:W-:Y:S01]  /*4510*/  UMOV UR4, 0x10 ;  /* 0x0000001000047882 */ /* 0x000fe20000000000 */
[----:B------:R-:W-:Y:S01]  /*4520*/  HFMA2 R0, -RZ, RZ, 0, 5.9604644775390625e-08 ;  /* 0x00000001ff007431 */ /* 0x000fe200000001ff */
[----:B------:R-:W-:-:S03]  /*4530*/  MOV R3, 0xffff ;  /* 0x0000ffff00037802 */ /* 0x000fc60000000f00 */
[----:B------:R-:W-:Y:S04]  /*4540*/  DEPBAR.LE SB2, 0x36 ;  /* 0x0000ad800000791a */ /* 0x000fe80000000000 */
[----:B------:R-:W2:Y:S02]  /*4550*/  UTCATOMSWS.FIND_AND_SET.ALIGN UP0, UR4, UR4 ;  /* 0x00000004000475e3 */ /* 0x000ea40008000800 */
[----:B--2---:R-:W-:Y:S01]  /*4560*/  MOV R4, UR4 ;  /* 0x0000000400047c02 */ /* 0x004fe20008000f00 */
[----:B------:R-:W-:Y:S06]  /*4570*/  BRA.U UP0, `(.L_x_91) ;  /* 0x0000000100187547 */ /* 0x000fec000b800000 */
.L_x_92:
[----:B------:R-:W-:Y:S05]  /*4580*/  NANOSLEEP 0x64 ;  /* 0x000000640000795d */ /* 0x000fea0003800000 */
[----:B------:R-:W-:-:S05]  /*4590*/  UMOV UR4, 0x10 ;  /* 0x0000001000047882 */ /* 0x000fca0000000000 */
[----:B------:R-:W-:Y:S04]  /*45a0*/  DEPBAR.LE SB2, 0x36 ;  /* 0x0000ad800000791a */ /* 0x000fe80000000000 */
[----:B------:R-:W2:Y:S02]  /*45b0*/  UTCATOMSWS.FIND_AND_SET.ALIGN UP0, UR4, UR4 ;  /* 0x00000004000475e3 */ /* 0x000ea40008000800 */
[----:B--2---:R-:W-:Y:S01]  /*45c0*/  MOV R4, UR4 ;  /* 0x0000000400047c02 */ /* 0x004fe20008000f00 */
[----:B------:R-:W-:Y:S05]  /*45d0*/  BRA.U !UP0, `(.L_x_92) ;  /* 0xfffffffd08e87547 */ /* 0x000fea000b83ffff */
.L_x_91:
[-C--:B------:R-:W-:Y:S02]  /*45e0*/  SHF.L.U32 R3, R3, R4.reuse, RZ ;  /* 0x0000000403037219 */ /* 0x080fe400000006ff */
[----:B------:R-:W-:Y:S01]  /*45f0*/  SHF.L.U32 R0, R0, R4, RZ ;  /* 0x0000000400007219 */ /* 0x000fe200000006ff */
[----:B------:R-:W-:Y:S02]  /*4600*/  IMAD.SHL.U32 R4, R4, 0x20, RZ ;  /* 0x0000002004047824 */ /* 0x000fe400078e00ff */
[----:B------:R2:W-:Y:S04]  /*4610*/  ATOMS.OR RZ, [UR5+0x14], R3 ;  /* 0x00001403ffff798c */ /* 0x0005e8000b000005 */
[----:B------:R2:W-:Y:S04]  /*4620*/  ATOMS.OR RZ, [UR5+0x18], R0 ;  /* 0x00001800ffff798c */ /* 0x0005e8000b000005 */
[----:B------:R2:W-:Y:S01]  /*4630*/  STS [UR6+0x320], R4 ;  /* 0x00032004ff007988 */ /* 0x0005e20008000806 */
[----:B------:R-:W-:Y:S05]  /*4640*/  BRA `(.L_x_90) ;  /* 0x0000000000107947 */ /* 0x000fea0003800000 */
.L_x_89:
[----:B------:R-:W-:Y:S02]  /*4650*/  MOV R0, 0xffffffff ;  /* 0xffffffff00007802 */ /* 0x000fe40000000f00 */
[----:B------:R-:W-:-:S03]  /*4660*/  MOV R4, 0x4690 ;  /* 0x0000469000047802 */ /* 0x000fc60000000f00 */
[----:B------:R2:W-:Y:S04]  /*4670*/  STS [UR6+0x320], R0 ;  /* 0x00032000ff007988 */ /* 0x0005e80008000806 */
[----:B-12--5:R-:W-:Y:S05]  /*4680*/  CALL.REL.NOINC `($__internal_1_$__cuda_sm10x_tcgen05_guardrail_trap_phase_invalid_during_alloc) ;  /* 0x0000004800dc7944 */ /* 0x026fea0003c00000 */
.L_x_90:
[----:B------:R-:W-:Y:S05]  /*4690*/  WARPSYNC.ALL ;  /* 0x0000000000007948 */ /* 0x000fea0003800000 */
[----:B------:R-:W3:Y:S01]  /*46a0*/  S2UR UR4, SR_CgaCtaId ;  /* 0x00000000000479c3 */ /* 0x000ee20000008800 */
[----:B------:R-:W-:Y:S01]  /*46b0*/  UMOV UR17, 0x400 ;  /* 0x0000040000117882 */ /* 0x000fe20000000000 */
[----:B------:R-:W-:-:S06]  /*46c0*/  NOP ;  /* 0x0000000000007918 */ /* 0x000fcc0000000000 */
[----:B------:R-:W-:Y:S06]  /*46d0*/  BAR.ARV 0x6, 0xa0 ;  /* 0x0182800000007b1d */ /* 0x000fec0000002000 */
[----:B------:R-:W4:Y:S01]  /*46e0*/  LDCU UR5, c[0x0][0x38c] ;  /* 0x00007180ff0577ac */ /* 0x000f220008000800 */
[----:B------:R-:W-:Y:S01]  /*46f0*/  LOP3.LUT R2, R2, 0xffff, RZ, 0xc0, !PT ;  /* 0x0000ffff02027812 */ /* 0x000fe200078ec0ff */
[----:B------:R-:W-:Y:S01]  /*4700*/  IMAD.MOV.U32 R11, RZ, RZ, 0x1 ;  /* 0x00000001ff0b7424 */ /* 0x000fe200078e00ff */
[----:B------:R-:W-:Y:S01]  /*4710*/  CS2R R8, SRZ ;  /* 0x0000000000087805 */ /* 0x000fe2000001ff00 */
[----:B------:R-:W1:Y:S01]  /*4720*/  LDCU UR8, c[0x0][0x38c] ;  /* 0x00007180ff0877ac */ /* 0x000e620008000800 */
[----:B------:R-:W-:Y:S01]  /*4730*/  R2UR UR19, R2 ;  /* 0x00000000021372ca */ /* 0x000fe200000e0000 */
[----:B------:R-:W-:Y:S01]  /*4740*/  IMAD.MOV.U32 R10, RZ, RZ, RZ ;  /* 0x000000ffff0a7224 */ /* 0x000fe200078e00ff */
[----:B------:R-:W-:Y:S01]  /*4750*/  UMOV UR22, URZ ;  /* 0x000000ff00167c82 */ /* 0x000fe20008000000 */
[----:B------:R-:W-:Y:S01]  /*4760*/  UMOV UR14, URZ ;  /* 0x000000ff000e7c82 */ /* 0x000fe20008000000 */
[----:B---3--:R-:W-:Y:S01]  /*4770*/  ULEA UR17, UR4, UR17, 0x18 ;  /* 0x0000001104117291 */ /* 0x008fe2000f8ec0ff */
[----:B------:R-:W-:Y:S01]  /*4780*/  UMOV UR26, 0x0 ;  /* 0x00000000001a7882 */ /* 0x000fe20000000000 */
[----:B------:R-:W-:-:S02]  /*4790*/  UMOV UR27, 0x4080490 ;  /* 0x04080490001b7882 */ /* 0x000fc40000000000 */
[----:B------:R-:W-:Y:S02]  /*47a0*/  UIADD3 UR6, UPT, UPT, UR17, 0x2600, URZ ;  /* 0x0000260011067890 */ /* 0x000fe4000fffe0ff */
[----:B------:R-:W-:Y:S02]  /*47b0*/  UIADD3 UR7, UPT, UPT, UR17, 0x26600, URZ ;  /* 0x0002660011077890 */ /* 0x000fe4000fffe0ff */
[----:B----4-:R-:W-:Y:S01]  /*47c0*/  UIADD3 UR5, UPT, UPT, UR5, 0x1f, URZ ;  /* 0x0000001f05057890 */ /* 0x010fe2000fffe0ff */
[----:B--2---:R-:W2:Y:S01]  /*47d0*/  LDS R0, [UR17+0x320] ;  /* 0x00032011ff007984 */ /* 0x004ea20008000800 */
[----:B------:R-:W-:Y:S02]  /*47e0*/  USHF.R.U32.HI UR6, URZ, 0x4, UR6 ;  /* 0x00000004ff067899 */ /* 0x000fe40008011606 */
[----:B------:R-:W-:Y:S02]  /*47f0*/  USHF.R.S32.HI UR4, URZ, 0x1f, UR5 ;  /* 0x0000001fff047899 */ /* 0x000fe40008011405 */
[----:B------:R-:W-:-:S02]  /*4800*/  ULOP3.LUT UR6, UR6, 0x3fff, URZ, 0xc0, !UPT ;  /* 0x00003fff06067892 */ /* 0x000fc4000f8ec0ff */
[----:B------:R-:W-:Y:S02]  /*4810*/  ULEA.HI UR4, UR4, UR5, URZ, 0x5 ;  /* 0x0000000504047291 */ /* 0x000fe4000f8f28ff */
[----:B------:R-:W-:Y:S02]  /*4820*/  USHF.R.U32.HI UR5, URZ, 0x4, UR7 ;  /* 0x00000004ff057899 */ /* 0x000fe40008011607 */
[----:B------:R-:W-:Y:S02]  /*4830*/  USHF.R.S32.HI UR28, URZ, 0x5, UR4 ;  /* 0x00000005ff1c7899 */ /* 0x000fe40008011404 */
[----:B------:R-:W-:Y:S02]  /*4840*/  ULOP3.LUT UR5, UR5, 0x3fff, URZ, 0xc0, !UPT ;  /* 0x00003fff05057892 */ /* 0x000fe4000f8ec0ff */
[----:B------:R-:W-:Y:S02]  /*4850*/  UISETP.LT.AND UP0, UPT, UR28, 0x1, UPT ;  /* 0x000000011c00788c */ /* 0x000fe4000bf01270 */
[----:B------:R-:W-:-:S02]  /*4860*/  ULOP3.LUT UR20, UR6, 0x10000, URZ, 0xfc, !UPT ;  /* 0x0001000006147892 */ /* 0x000fc4000f8efcff */
[----:B------:R-:W-:Y:S02]  /*4870*/  USEL UR29, UR28, 0x1, !UP0 ;  /* 0x000000011c1d7887 */ /* 0x000fe4000c000000 */
[----:B------:R-:W-:Y:S02]  /*4880*/  ULOP3.LUT UR21, UR5, 0x10000, URZ, 0xfc, !UPT ;  /* 0x0001000005157892 */ /* 0x000fe4000f8efcff */
[----:B------:R-:W-:Y:S02]  /*4890*/  UIADD3 UR29, UPT, UPT, -UR29, URZ, URZ ;  /* 0x000000ff1d1d7290 */ /* 0x000fe4000fffe1ff */
[----:B-1----:R-:W-:Y:S01]  /*48a0*/  UISETP.GE.AND UP4, UPT, UR8, 0x1, UPT ;  /* 0x000000010800788c */ /* 0x002fe2000bf86270 */
[----:B------:R-:W-:Y:S01]  /*48b0*/  UMOV UR24, 0x0 ;  /* 0x0000000000187882 */ /* 0x000fe20000000000 */
[----:B------:R-:W-:Y:S01]  /*48c0*/  UMOV UR25, 0x4080490 ;  /* 0x0408049000197882 */ /* 0x000fe20000000000 */
[----:B--2---:R-:W-:-:S15]  /*48d0*/  R2UR UR30, R0 ;  /* 0x00000000001e72ca */ /* 0x004fde00000e0000 */
.L_x_99:
[----:B------:R-:W-:Y:S02]  /*48e0*/  LEA R0, R10, UR17, 0x3 ;  /* 0x000000110a007c11 */ /* 0x000fe4000f8e18ff */
[----:B------:R-:W-:Y:S02]  /*48f0*/  SHF.L.U32 R2, R9, 0x1f, RZ ;  /* 0x0000001f09027819 */ /* 0x000fe400000006ff */
[----:B------:R-:W-:Y:S01]  /*4900*/  PLOP3.LUT P0, PT, PT, PT, UP4, 0x80, 0x8 ;  /* 0x000000000008781c */ /* 0x000fe20003f0f048 */
[----:B------:R-:W-:Y:S01]  /*4910*/  VIADD R3, R0, 0x280 ;  /* 0x0000028000037836 */ /* 0x000fe20000000000 */
[----:B-1----:R-:W1:Y:S02]  /*4920*/  SYNCS.PHASECHK.TRANS64.TRYWAIT P1, [R0+URZ+0x270], R2 ;  /* 0x00027002000075a7 */ /* 0x002e6400080211ff */
[----:B-1-3--:R-:W-:Y:S09]  /*4930*/  @!P1 BRA `(.L_x_93) ;  /* 0x0000004000e89947 */ /* 0x00aff20003800000 */
.L_x_221:
[----:B------:R-:W-:Y:S01]  /*4940*/  LEA R4, R10, UR17, 0x4 ;  /* 0x000000110a047c11 */ /* 0x000fe2000f8e20ff */
[----:B------:R-:W-:Y:S01]  /*4950*/  @UP4 ULEA UR4, UR14, UR17, 0x3 ;  /* 0x000000110e044291 */ /* 0x000fe2000f8e18ff */
[----:B------:R-:W-:Y:S01]  /*4960*/  PLOP3.LUT P2, PT, PT, PT, PT, 0x80, 0x8 ;  /* 0x000000000008781c */ /* 0x000fe20003f4f070 */
[----:B------:R-:W-:Y:S01]  /*4970*/  ULEA UR23, UR22, UR17, 0x3 ;  /* 0x0000001116177291 */ /* 0x000fe2000f8e18ff */
[----:B------:R-:W-:Y:S02]  /*4980*/  PRMT R3, RZ, 0x654, R3 ;  /* 0x00000654ff037816 */ /* 0x000fe40000000003 */
[----:B------:R-:W2:Y:S01]  /*4990*/  LDS.128 R4, [R4+0x300] ;  /* 0x0003000004047984 */ /* 0x000ea20000000c00 */
[----:B-1----:R-:W-:Y:S02]  /*49a0*/  @P0 SHF.L.U32 R2, R8, 0x1f, RZ ;  /* 0x0000001f08020819 */ /* 0x002fe400000006ff */
[----:B------:R-:W-:Y:S01]  /*49b0*/  SHF.L.U32 R0, R11, 0x1f, RZ ;  /* 0x0000001f0b007819 */ /* 0x000fe200000006ff */
[----:B------:R-:W-:Y:S01]  /*49c0*/  @!PT LDS RZ, [RZ] ;  /* 0x00000000fffff984 */ /* 0x000fe20000000800 */
[----:B------:R-:W-:Y:S01]  /*49d0*/  @!PT LDS RZ, [RZ] ;  /* 0x00000000fffff984 */ /* 0x000fe20000000800 */
[----:B------:R-:W-:Y:S01]  /*49e0*/  @!PT LDS RZ, [RZ] ;  /* 0x00000000fffff984 */ /* 0x000fe20000000800 */
[----:B------:R-:W-:Y:S01]  /*49f0*/  @!PT LDS RZ, [RZ] ;  /* 0x00000000fffff984 */ /* 0x000fe20000000800 */
[----:B------:R1:W-:Y:S06]  /*4a00*/  MEMBAR.ALL.CTA ;  /* 0x0000000000007992 */ /* 0x0003ec0000008000 */
[----:B-1----:R-:W1:Y:S02]  /*4a10*/  FENCE.VIEW.ASYNC.S ;  /* 0x00000000000073c6 */ /* 0x002e640000000000 */
[----:B-1----:R1:W-:Y:S01]  /*4a20*/  SYNCS.ARRIVE.TRANS64.RED.A1T0 RZ, [R3+URZ], RZ ;  /* 0x000000ff03ff79a7 */ /* 0x0023e200081004ff */
[----:B------:R1:W3:Y:S01]  /*4a30*/  @P0 SYNCS.PHASECHK.TRANS64.TRYWAIT P2, [UR4], R2 ;  /* 0x00000002ff0005a7 */ /* 0x0002e20008041104 */
[----:B------:R-:W-:Y:S01]  /*4a40*/  ULEA.HI UR4, UR22, UR22, URZ, 0x1 ;  /* 0x0000001616047291 */ /* 0x000fe2000f8f08ff */
[----:B--2---:R-:W-:-:S03]  /*4a50*/  LOP3.LUT P1, RZ, R6, 0x1, RZ, 0xc0, !PT ;  /* 0x0000000106ff7812 */ /* 0x004fc6000782c0ff */
[----:B------:R-:W-:Y:S02]  /*4a60*/  USHF.L.U32 UR18, UR4, 0x4, URZ ;  /* 0x0000000404127899 */ /* 0x000fe400080006ff */
[----:B------:R-:W-:Y:S02]  /*4a70*/  ULOP3.LUT UR4, UR4, 0xffe, URZ, 0xc0, !UPT ;  /* 0x00000ffe04047892 */ /* 0x000fe4000f8ec0ff */
[----:B------:R-:W-:Y:S02]  /*4a80*/  ULOP3.LUT UR18, UR18, 0xffffffe0, URZ, 0xc0, !UPT ;  /* 0xffffffe012127892 */ /* 0x000fe4000f8ec0ff */
[----:B------:R-:W-:Y:S02]  /*4a90*/  UIADD3 UR4, UPT, UPT, -UR4, UR22, URZ ;  /* 0x0000001604047290 */ /* 0x000fe4000fffe1ff */
[----:B------:R-:W-:Y:S01]  /*4aa0*/  UIADD3 UR18, UPT, UPT, UR30, UR18, URZ ;  /* 0x000000121e127290 */ /* 0x000fe2000fffe0ff */
[----:B------:R-:W2:Y:S03]  /*4ab0*/  SYNCS.PHASECHK.TRANS64.TRYWAIT P0, [UR23+0x2b0], R0 ;  /* 0x0002b000ff0075a7 */ /* 0x000ea60008001117 */
[----:B------:R-:W-:Y:S01]  /*4ac0*/  ULEA UR18, UR4, UR18, 0x14 ;  /* 0x0000001204127291 */ /* 0x000fe2000f8ea0ff */
[----:B-123--:R-:W-:Y:S11]  /*4ad0*/  @!P0 BRA `(.L_x_94) ;  /* 0x0000004000948947 */ /* 0x00eff60003800000 */
.L_x_223:
[----:B------:R-:W-:Y:S01]  /*4ae0*/  IADD3 R10, PT, PT, R10, 0x1, RZ ;  /* 0x000000010a0a7810 */ /* 0x000fe20007ffe0ff */
[----:B------:R-:W-:Y:S06]  /*4af0*/  BRA.U !UP4, `(.L_x_95) ;  /* 0x000000010c987547 */ /* 0x000fec000b800000 */
[----:B------:R-:W-:Y:S01]  /*4b00*/  UPLOP3.LUT UP2, UPT, UPT, UPT, UPT, 0x40, 0x4 ;  /* 0x000000000004789c */ /* 0x000fe20003f4e870 */
[----:B------:R-:W-:Y:S01]  /*4b10*/  UMOV UR16, UR29 ;  /* 0x0000001d00107c82 */ /* 0x000fe20008000000 */
[----:B------:R-:W-:Y:S01]  /*4b20*/  UMOV UR15, UR28 ;  /* 0x0000001c000f7c82 */ /* 0x000fe20008000000 */
[----:B------:R-:W-:-:S08]  /*4b30*/  UMOV UR6, UR14 ;  /* 0x0000000e00067c82 */ /* 0x000fd00008000000 */
.L_x_98:
[----:B------:R-:W-:Y:S02]  /*4b40*/  UIADD3 UR16, UPT, UPT, UR16, 0x1, URZ ;  /* 0x0000000110107890 */ /* 0x000fe4000fffe0ff */
[----:B--2---:R-:W-:Y:S02]  /*4b50*/  ULEA UR5, UR6, UR17, 0x3 ;  /* 0x0000001106057291 */ /* 0x004fe4000f8e18ff */
[----:B------:R-:W-:Y:S01]  /*4b60*/  UISETP.NE.AND UP3, UPT, UR16, URZ, UPT ;  /* 0x000000ff1000728c */ /* 0x000fe2000bf65270 */
[----:B---3--:R-:W-:Y:S10]  /*4b70*/  @P2 BRA `(.L_x_96) ;  /* 0x00000000000c2947 */ /* 0x008ff40003800000 */
[----:B-1----:R-:W-:Y:S04]  /*4b80*/  SHF.L.U32 R2, R8, 0x1f, RZ ;  /* 0x0000001f08027819 */ /* 0x002fe800000006ff */
[----:B------:R-:W1:Y:S02]  /*4b90*/  SYNCS.PHASECHK.TRANS64.TRYWAIT P0, [UR5], R2 ;  /* 0x00000002ff0075a7 */ /* 0x000e640008001105 */
[----:B-1----:R-:W-:Y:S05]  /*4ba0*/  @!P0 BRA `(.L_x_97) ;  /* 0x0000004000788947 */ /* 0x002fea0003800000 */
.L_x_96:
[----:B------:R-:W-:Y:S01]  /*4bb0*/  UISETP.NE.AND UP0, UPT, UR15, 0x1, UPT ;  /* 0x000000010f00788c */ /* 0x000fe2000bf05270 */
[----:B------:R-:W-:Y:S01]  /*4bc0*/  PLOP3.LUT P2, PT, PT, PT, PT, 0x80, 0x8 ;  /* 0x000000000008781c */ /* 0x000fe20003f4f070 */
[----:B------:R-:W-:Y:S02]  /*4bd0*/  UIADD3 UR4, UPT, UPT, UR6, 0x1, URZ ;  /* 0x0000000106047890 */ /* 0x000fe4000fffe0ff */
[----:B------:R-:W-:Y:S02]  /*4be0*/  ULEA UR12, UR6, UR21, 0x7 ;  /* 0x00000015060c7291 */ /* 0x000fe4000f8e38ff */
[----:B------:R-:W-:Y:S01]  /*4bf0*/  UISETP.NE.AND UP1, UPT, UR4, 0x24, UPT ;  /* 0x000000240400788c */ /* 0x000fe2000bf25270 */
[----:B------:R-:W-:Y:S01]  /*4c00*/  PLOP3.LUT P0, PT, PT, PT, UP0, 0x80, 0x8 ;  /* 0x000000000008781c */ /* 0x000fe20003f0f008 */
[----:B------:R-:W-:Y:S02]  /*4c10*/  UIADD3 UR10, UPT, UPT, UR12, 0x2, URZ ;  /* 0x000000020c0a7890 */ /* 0x000fe4000fffe0ff */
[----:B------:R-:W-:Y:S02]  /*4c20*/  USEL UR7, URZ, 0x1, UP1 ;  /* 0x00000001ff077887 */ /* 0x000fe40008800000 */
[----:B------:R-:W-:Y:S02]  /*4c30*/  USEL UR14, UR4, URZ, UP1 ;  /* 0x000000ff040e7287 */ /* 0x000fe40008800000 */
[----:B------:R-:W-:Y:S02]  /*4c40*/  UIADD3 UR15, UPT, UPT, UR15, -0x1, URZ ;  /* 0xffffffff0f0f7890 */ /* 0x000fe4000fffe0ff */
[----:B------:R-:W-:Y:S01]  /*4c50*/  @UP0 ULEA UR4, UR14, UR17, 0x3 ;  /* 0x000000110e040291 */ /* 0x000fe2000f8e18ff */
[----:B------:R-:W-:Y:S01]  /*4c60*/  LOP3.LUT R8, R8, UR7, RZ, 0x3c, !PT ;  /* 0x0000000708087c12 */ /* 0x000fe2000f8e3cff */
[----:B------:R-:W-:Y:S01]  /*4c70*/  UIADD3 UR7, UPT, UPT, UR5, 0x120, URZ ;  /* 0x0000012005077890 */ /* 0x000fe2000fffe0ff */
[----:B------:R-:W-:Y:S02]  /*4c80*/  UMOV UR13, 0x80004020 ;  /* 0x80004020000d7882 */ /* 0x000fe40000000000 */
[----:B-1----:R-:W-:Y:S01]  /*4c90*/  @P0 SHF.L.U32 R0, R8, 0x1f, RZ ;  /* 0x0000001f08000819 */ /* 0x002fe200000006ff */
[----:B------:R-:W-:Y:S01]  /*4ca0*/  UMOV UR5, 0x80004020 ;  /* 0x8000402000057882 */ /* 0x000fe20000000000 */
[----:B------:R-:W-:Y:S01]  /*4cb0*/  UMOV UR11, 0x80004020 ;  /* 0x80004020000b7882 */ /* 0x000fe20000000000 */
[----:B------:R-:W-:Y:S01]  /*4cc0*/  UMOV UR9, 0x80004020 ;  /* 0x8000402000097882 */ /* 0x000fe20000000000 */
[----:B------:R2:W3:Y:S01]  /*4cd0*/  @P0 SYNCS.PHASECHK.TRANS64.TRYWAIT P2, [UR4], R0 ;  /* 0x00000000ff0005a7 */ /* 0x0004e20008041104 */
[----:B------:R-:W-:Y:S03]  /*4ce0*/  ULEA UR4, UR6, UR20, 0x8 ;  /* 0x0000001406047291 */ /* 0x000fe6000f8e40ff */
[----:B------:R-:W-:Y:S01]  /*4cf0*/  UMOV UR6, UR14 ;  /* 0x0000000e00067c82 */ /* 0x000fe20008000000 */
[----:B------:R-:W-:Y:S05]  /*4d00*/  UIADD3 UR8, UPT, UPT, UR4, 0x2, URZ ;  /* 0x0000000204087890 */ /* 0x000fea000fffe0ff */
[----:B------:R2:W-:Y:S01]  /*4d10*/  UTCHMMA gdesc[UR4], gdesc[UR12], tmem[UR18], tmem[UR26], idesc[UR27], UP2 ;  /* 0x00ff1a0c040075ea */ /* 0x0005e20009000012 */
[----:B------:R-:W-:Y:S03]  /*4d20*/  UPLOP3.LUT UP2, UPT, UPT, UPT, UPT, 0x80, 0x8 ;  /* 0x000000000008789c */ /* 0x000fe60003f4f070 */
[----:B------:R2:W-:Y:S01]  /*4d30*/  UTCHMMA gdesc[UR8], gdesc[UR10], tmem[UR18], tmem[UR24], idesc[UR25], UPT ;  /* 0x00ff180a080075ea */ /* 0x0005e2000b800012 */
[----:B------:R2:W-:Y:S01]  /*4d40*/  UTCBAR.MULTICAST [UR7], URZ, UR19 ;  /* 0x000000ff070073e9 */ /* 0x0005e20008000813 */
[----:B------:R-:W-:Y:S06]  /*4d50*/  BRA.U UP3, `(.L_x_98) ;  /* 0xfffffffd03787547 */ /* 0x000fec000b83ffff */
.L_x_95:
[----:B--2---:R-:W-:Y:S01]  /*4d60*/  UIADD3 UR4, UPT, UPT, UR22, 0x1, URZ ;  /* 0x0000000116047890 */ /* 0x004fe2000fffe0ff */
[C---:B------:R-:W-:Y:S01]  /*4d70*/  ISETP.NE.AND P0, PT, R10.reuse, 0x2, PT ;  /* 0x000000020a00780c */ /* 0x040fe20003f05270 */
[----:B------:R-:W-:Y:S02]  /*4d80*/  UIADD3 UR5, UPT, UPT, UR23, 0x290, URZ ;  /* 0x0000029017057890 */ /* 0x000fe4000fffe0ff */
[----:B------:R-:W-:Y:S01]  /*4d90*/  UISETP.NE.AND UP0, UPT, UR4, 0x4, UPT ;  /* 0x000000040400788c */ /* 0x000fe2000bf05270 */
[----:B-1----:R-:W-:Y:S02]  /*4da0*/  SEL R0, RZ, 0x1, P0 ;  /* 0x00000001ff007807 */ /* 0x002fe40000000000 */
[----:B------:R-:W-:Y:S01]  /*4db0*/  SEL R10, R10, RZ, P0 ;  /* 0x000000ff0a0a7207 */ /* 0x000fe20000000000 */
[----:B------:R-:W-:Y:S01]  /*4dc0*/  USEL UR6, URZ, 0x1, UP0 ;  /* 0x00000001ff067887 */ /* 0x000fe20008000000 */
[----:B------:R-:W-:Y:S01]  /*4dd0*/  LOP3.LUT R9, R9, R0, RZ, 0x3c, !PT ;  /* 0x0000000009097212 */ /* 0x000fe200078e3cff */
[----:B------:R-:W-:Y:S01]  /*4de0*/  USEL UR22, UR4, URZ, UP0 ;  /* 0x000000ff04167287 */ /* 0x000fe20008000000 */
[----:B------:R1:W-:Y:S03]  /*4df0*/  UTCBAR [UR5], URZ ;  /* 0x000000ff050073e9 */ /* 0x0003e600080000ff */
[----:B------:R-:W-:Y:S01]  /*4e00*/  LOP3.LUT R11, R11, UR6, RZ, 0x3c, !PT ;  /* 0x000000060b0b7c12 */ /* 0x000fe2000f8e3cff */
[----:B------:R-:W-:Y:S07]  /*4e10*/  @P1 BRA `(.L_x_99) ;  /* 0xfffffff800b01947 */ /* 0x000fee000383ffff */
[----:B------:R-:W2:Y:S01]  /*4e20*/  S2UR UR8, SR_CgaCtaId ;  /* 0x00000000000879c3 */ /* 0x000ea20000008800 */
[----:B------:R-:W-:Y:S01]  /*4e30*/  ELECT P0, URZ, PT ;  /* 0x0000000000ff782f */ /* 0x000fe20003800000 */
[----:B------:R-:W-:Y:S01]  /*4e40*/  IMAD.MOV.U32 R0, RZ, RZ, 0x1 ;  /* 0x00000001ff007424 */ /* 0x000fe200078e00ff */
[----:B------:R-:W-:Y:S01]  /*4e50*/  UIADD3 UR17, UPT, UPT, UR17, 0x2b0, URZ ;  /* 0x000002b011117890 */ /* 0x000fe2000fffe0ff */
[----:B------:R-:W-:Y:S01]  /*4e60*/  SHF.L.U32 R2, R11, 0x1f, RZ ;  /* 0x0000001f0b027819 */ /* 0x000fe200000006ff */
[----:B------:R-:W-:-:S03]  /*4e70*/  UMOV UR4, 0x40 ;  /* 0x0000004000047882 */ /* 0x000fc60000000000 */
[----:B------:R-:W-:Y:S01]  /*4e80*/  UVIRTCOUNT.DEALLOC.SMPOOL 0x80 ;  /* 0x000000800000784c */ /* 0x000fe20000000000 */
[----:B--2---:R-:W-:Y:S02]  /*4e90*/  ULEA UR8, UR8, UR4, 0x18 ;  /* 0x0000000408087291 */ /* 0x004fe4000f8ec0ff */
[----:B------:R-:W-:-:S07]  /*4ea0*/  ULEA UR4, UR22, UR17, 0x3 ;  /* 0x0000001116047291 */ /* 0x000fce000f8e18ff */
[----:B------:R2:W-:Y:S02]  /*4eb0*/  @P0 STS.U8 [UR8+0x1c], R0 ;  /* 0x00001c00ff000988 */ /* 0x0005e40008000008 */
[----:B------:R-:W4:Y:S02]  /*4ec0*/  SYNCS.PHASECHK.TRANS64.TRYWAIT P0, [UR4], R2 ;  /* 0x00000002ff0075a7 */ /* 0x000f240008001104 */
[----:B--2-4-:R-:W-:Y:S05]  /*4ed0*/  @!P0 BRA `(.L_x_100) ;  /* 0x0000003c00c48947 */ /* 0x014fea0003800000 */
.L_x_226:
[----:B------:R-:W-:-:S04]  /*4ee0*/  UIADD3 UR4, UPT, UPT, UR22, 0x1, URZ ;  /* 0x0000000116047890 */ /* 0x000fc8000fffe0ff */
[----:B------:R-:W-:-:S04]  /*4ef0*/  UISETP.NE.AND UP0, UPT, UR4, 0x4, UPT ;  /* 0x000000040400788c */ /* 0x000fc8000bf05270 */
[----:B------:R-:W-:Y:S02]  /*4f00*/  USEL UR6, URZ, 0x1, UP0 ;  /* 0x00000001ff067887 */ /* 0x000fe40008000000 */
[----:B------:R-:W-:-:S04]  /*4f10*/  USEL UR4, UR4, URZ, UP0 ;  /* 0x000000ff04047287 */ /* 0x000fc80008000000 */
[----:B-1----:R-:W-:Y:S01]  /*4f20*/  ULEA UR5, UR4, UR17, 0x3 ;  /* 0x0000001104057291 */ /* 0x002fe2000f8e18ff */
[----:B--2---:R-:W-:-:S04]  /*4f30*/  LOP3.LUT R2, R11, UR6, RZ, 0x3c, !PT ;  /* 0x000000060b027c12 */ /* 0x004fc8000f8e3cff */
[----:B------:R-:W-:-:S04]  /*4f40*/  SHF.L.U32 R3, R2, 0x1f, RZ ;  /* 0x0000001f02037819 */ /* 0x000fc800000006ff */
[----:B------:R-:W1:Y:S02]  /*4f50*/  SYNCS.PHASECHK.TRANS64.TRYWAIT P0, [UR5], R3 ;  /* 0x00000003ff0075a7 */ /* 0x000e640008001105 */
[----:B-1----:R-:W-:Y:S05]  /*4f60*/  @!P0 BRA `(.L_x_101) ;  /* 0x0000003c00b88947 */ /* 0x002fea0003800000 */
.L_x_228:
        /* <DEDUP_REMOVED lines=9> */
.L_x_230:
[----:B------:R-:W-:-:S04]  /*5000*/  UIADD3 UR4, UPT, UPT, UR4, 0x1, URZ ;  /* 0x0000000104047890 */ /* 0x000fc8000fffe0ff */
[----:B------:R-:W-:-:S04]  /*5010*/  UISETP.NE.AND UP0, UPT, UR4, 0x4, UPT ;  /* 0x000000040400788c */ /* 0x000fc8000bf05270 */
[----:B------:R-:W-:Y:S02]  /*5020*/  USEL UR5, URZ, 0x1, UP0 ;  /* 0x00000001ff057887 */ /* 0x000fe40008000000 */
[----:B------:R-:W-:-:S04]  /*5030*/  USEL UR4, UR4, URZ, UP0 ;  /* 0x000000ff04047287 */ /* 0x000fc80008000000 */
[----:B------:R-:W-:Y:S01]  /*5040*/  ULEA UR4, UR4, UR17, 0x3 ;  /* 0x0000001104047291 */ /* 0x000fe2000f8e18ff */
[----:B------:R-:W-:-:S04]  /*5050*/  LOP3.LUT R2, R2, UR5, RZ, 0x3c, !PT ;  /* 0x0000000502027c12 */ /* 0x000fc8000f8e3cff */
[----:B------:R-:W-:-:S04]  /*5060*/  SHF.L.U32 R2, R2, 0x1f, RZ ;  /* 0x0000001f02027819 */ /* 0x000fc800000006ff */
[----:B------:R-:W2:Y:S02]  /*5070*/  SYNCS.PHASECHK.TRANS64.TRYWAIT P0, [UR4], R2 ;  /* 0x00000002ff0075a7 */ /* 0x000ea40008001104 */
[----:B--2---:R-:W-:Y:S05]  /*5080*/  @!P0 BRA `(.L_x_103) ;  /* 0x0000003c00a08947 */ /* 0x004fea0003800000 */
.L_x_232:
[----:B------:R-:W-:Y:S01]  /*5090*/  NOP ;  /* 0x0000000000007918 */ /* 0x000fe20000000000 */
[----:B-1----:R-:W1:Y:S01]  /*50a0*/  LDS R0, [UR8+0x14] ;  /* 0x00001408ff007984 */ /* 0x002e620008000800 */
[----:B------:R-:W-:Y:S01]  /*50b0*/  ULOP3.LUT UR4, UR30, 0xffff, URZ, 0xc0, !UPT ;  /* 0x0000ffff1e047892 */ /* 0x000fe2000f8ec0ff */
[----:B------:R-:W-:Y:S01]  /*50c0*/  UMOV UR5, 0xffff ;  /* 0x0000ffff00057882 */ /* 0x000fe20000000000 */
[----:B------:R-:W-:Y:S02]  /*50d0*/  UMOV UR6, 0x1 ;  /* 0x0000000100067882 */ /* 0x000fe40000000000 */
[----:B------:R-:W-:-:S04]  /*50e0*/  USHF.R.U32.HI UR4, URZ, 0x5, UR4 ;  /* 0x00000005ff047899 */ /* 0x000fc80008011604 */
[----:B------:R-:W-:Y:S02]  /*50f0*/  USHF.L.U32 UR5, UR5, UR4, URZ ;  /* 0x0000000405057299 */ /* 0x000fe400080006ff */
[----:B------:R-:W-:-:S04]  /*5100*/  USHF.L.U32 UR4, UR6, UR4, URZ ;  /* 0x0000000406047299 */ /* 0x000fc800080006ff */
[----:B-1----:R-:W-:-:S04]  /*5110*/  LOP3.LUT R0, R0, UR5, RZ, 0xc0, !PT ;  /* 0x0000000500007c12 */ /* 0x002fc8000f8ec0ff */
[----:B------:R-:W-:-:S13]  /*5120*/  ISETP.NE.AND P0, PT, R0, UR5, PT ;  /* 0x0000000500007c0c */ /* 0x000fda000bf05270 */
[----:B------:R-:W-:Y:S05]  /*5130*/  @P0 BRA `(.L_x_104) ;  /* 0x0000000000580947 */ /* 0x000fea0003800000 */
[----:B------:R-:W1:Y:S02]  /*5140*/  LDS R0, [UR8+0x18] ;  /* 0x00001808ff007984 */ /* 0x000e640008000800 */
[----:B-1----:R-:W-:-:S04]  /*5150*/  LOP3.LUT R0, R0, UR4, RZ, 0xc0, !PT ;  /* 0x0000000400007c12 */ /* 0x002fc8000f8ec0ff */
[----:B------:R-:W-:-:S13]  /*5160*/  ISETP.NE.AND P0, PT, R0, UR4, PT ;  /* 0x0000000400007c0c */ /* 0x000fda000bf05270 */
[----:B------:R-:W-:Y:S05]  /*5170*/  @P0 BRA `(.L_x_105) ;  /* 0x00000000003c0947 */ /* 0x000fea0003800000 */
[----:B------:R-:W1:Y:S01]  /*5180*/  S2R R2, SR_LANEID ;  /* 0x0000000000027919 */ /* 0x000e620000000000 */
[----:B------:R-:W-:-:S06]  /*5190*/  ULOP3.LUT UR5, URZ, UR5, URZ, 0x33, !UPT ;  /* 0x00000005ff057292 */ /* 0x000fcc000f8e33ff */
[----:B------:R-:W-:-:S04]  /*51a0*/  IMAD.U32 R0, RZ, RZ, UR5 ;  /* 0x00000005ff007e24 */ /* 0x000fc8000f8e00ff */
[----:B------:R2:W4:Y:S02]  /*51b0*/  REDUX UR7, R0 ;  /* 0x00000000000773c4 */ /* 0x0005240000000000 */
[----:B------:R1:W-:Y:S01]  /*51c0*/  UTCATOMSWS.AND URZ, UR5 ;  /* 0x0000000500ff79e3 */ /* 0x0003e20008000000 */
[----:B--2---:R-:W-:Y:S01]  /*51d0*/  LOP3.LUT R0, RZ, UR4, RZ, 0x33, !PT ;  /* 0x00000004ff007c12 */ /* 0x004fe2000f8e33ff */
[----:B------:R-:W-:Y:S02]  /*51e0*/  VOTEU.ANY UR4, UPT, PT ;  /* 0x0000000000047886 */ /* 0x000fe400038e0100 */
[----:B------:R-:W-:Y:S02]  /*51f0*/  UFLO.U32 UR4, UR4 ;  /* 0x00000004000472bd */ /* 0x000fe400080e0000 */
[----:B------:R-:W2:Y:S04]  /*5200*/  REDUX UR6, R0 ;  /* 0x00000000000673c4 */ /* 0x000ea80000000000 */
[----:B-1----:R-:W-:-:S02]  /*5210*/  ISETP.EQ.U32.AND P0, PT, R2, UR4, PT ;  /* 0x0000000402007c0c */ /* 0x002fc4000bf02070 */
[----:B----4-:R-:W-:-:S11]  /*5220*/  MOV R2, UR7 ;  /* 0x0000000700027c02 */ /* 0x010fd60008000f00 */
[----:B------:R1:W-:Y:S01]  /*5230*/  @P0 ATOMS.AND RZ, [UR8+0x14], R2 ;  /* 0x00001402ffff098c */ /* 0x0003e2000a800008 */
[----:B--2---:R-:W-:-:S05]  /*5240*/  IMAD.U32 R0, RZ, RZ, UR6 ;  /* 0x00000006ff007e24 */ /* 0x004fca000f8e00ff */
[----:B------:R1:W-:Y:S01]  /*5250*/  @P0 ATOMS.AND RZ, [UR8+0x18], R0 ;  /* 0x00001800ffff098c */ /* 0x0003e2000a800008 */
[----:B------:R-:W-:Y:S05]  /*5260*/  BRA `(.L_x_106) ;  /* 0x0000000000147947 */ /* 0x000fea0003800000 */
.L_x_105:
[----:B------:R-:W-:Y:S02]  /*5270*/  MOV R2, 0x5290 ;  /* 0x0000529000027802 */ /* 0x000fe40000000f00 */
[----:B---3-5:R-:W-:Y:S05]  /*5280*/  CALL.REL.NOINC `($__internal_0_$__cuda_sm10x_tcgen05_guardrail_trap_col_being_dealloced_not_returned_by_alloc) ;  /* 0x0000003c00d07944 */ /* 0x028fea0003c00000 */
[----:B------:R-:W-:Y:S05]  /*5290*/  BRA `(.L_x_106) ;  /* 0x0000000000087947 */ /* 0x000fea0003800000 */
.L_x_104:
[----:B------:R-:W-:Y:S02]  /*52a0*/  MOV R2, 0x52c0 ;  /* 0x000052c000027802 */ /* 0x000fe40000000f00 */
[----:B---3-5:R-:W-:Y:S05]  /*52b0*/  CALL.REL.NOINC `($__internal_2_$__cuda_sm10x_tcgen05_guardrail_trap_unallocated_columns_being_dealloced) ;  /* 0x0000003c00dc7944 */ /* 0x028fea0003c00000 */
.L_x_106:
[----:B------:R-:W-:Y:S01]  /*52c0*/  NOP ;  /* 0x0000000000007918 */ /* 0x000fe20000000000 */
[----:B------:R-:W-:Y:S05]  /*52d0*/  EXIT ;  /* 0x000000000000794d */ /* 0x000fea0003800000 */
.L_x_88:
[----:B------:R-:W-:-:S09]  /*52e0*/  UISETP.NE.OR UP0, UPT, UR18, 0x3, !UP3 ;  /* 0x000000031200788c */ /* 0x000fd2000df05670 */
[----:B------:R-:W-:Y:S05]  /*52f0*/  BRA.U UP0, `(.L_x_107) ;  /* 0x0000000d00807547 */ /* 0x000fea000b800000 */
[----:B------:R-:W2:Y:S01]  /*5300*/  LDCU.64 UR4, c[0x0][0x888] ;  /* 0x00011100ff0477ac */ /* 0x000ea20008000a00 */
[----:B------:R-:W3:Y:S01]  /*5310*/  S2UR UR6, SR_CgaCtaId ;  /* 0x00000000000679c3 */ /* 0x000ee20000008800 */
[----:B------:R-:W-:Y:S02]  /*5320*/  HFMA2 R9, -RZ, RZ, 0, 0 ;  /* 0x00000000ff097431 */ /* 0x000fe400000001ff */
[----:B------:R-:W-:Y:S01]  /*5330*/  IMAD.MOV.U32 R11, RZ, RZ, 0x1 ;  /* 0x00000001ff0b7424 */ /* 0x000fe200078e00ff */
[----:B------:R-:W4:Y:S01]  /*5340*/  LDCU UR30, c[0x0][0x370] ;  /* 0x00006e00ff1e77ac */ /* 0x000f220008000800 */
[----:B------:R-:W-:Y:S01]  /*5350*/  IMAD.MOV.U32 R10, RZ, RZ, RZ ;  /* 0x000000ffff0a7224 */ /* 0x000fe200078e00ff */
[----:B------:R-:W-:Y:S01]  /*5360*/  MOV R8, 0x1000 ;  /* 0x0000100000087802 */ /* 0x000fe20000000f00 */
[----:B------:R-:W1:Y:S01]  /*5370*/  LDCU.128 UR32, c[0x0][0xb10] ;  /* 0x00016200ff2077ac */ /* 0x000e620008000c00 */
[----:B------:R-:W4:Y:S01]  /*5380*/  LDC.64 R12, c[0x0][0x348] ;  /* 0x0000d200ff0c7b82 */ /* 0x000f220000000a00 */
[----:B------:R-:W1:Y:S01]  /*5390*/  LDCU UR27, c[0x0][0x374] ;  /* 0x00006e80ff1b77ac */ /* 0x000e620008000800 */
[----:B------:R-:W4:Y:S01]  /*53a0*/  LDCU.64 UR28, c[0x0][0x890] ;  /* 0x00011200ff1c77ac */ /* 0x000f220008000a00 */
[----:B--2---:R-:W-:Y:S01]  /*53b0*/  UISETP.NE.U32.AND UP0, UPT, UR4, URZ, UPT ;  /* 0x000000ff0400728c */ /* 0x004fe2000bf05070 */
[----:B------:R-:W2:Y:S01]  /*53c0*/  LDCU UR16, c[0x0][0xb0c] ;  /* 0x00016180ff1077ac */ /* 0x000ea20008000800 */
[----:B------:R-:W2:Y:S01]  /*53d0*/  LDCU UR39, c[0x0][0xb20] ;  /* 0x00016400ff2777ac */ /* 0x000ea20008000800 */
[----:B------:R-:W2:Y:S01]  /*53e0*/  LDCU UR4, c[0x0][0xb30] ;  /* 0x00016600ff0477ac */ /* 0x000ea20008000800 */
[----:B------:R-:W-:Y:S01]  /*53f0*/  UMOV UR24, 0x400 ;  /* 0x0000040000187882 */ /* 0x000fe20000000000 */
[----:B-1----:R-:W-:-:S02]  /*5400*/  UIMAD.WIDE.U32 UR8, UR27, UR35, URZ ;  /* 0x000000231b0872a5 */ /* 0x002fc4000f8e00ff */
[----:B---3--:R-:W-:Y:S02]  /*5410*/  ULEA UR24, UR6, UR24, 0x18 ;  /* 0x0000001806187291 */ /* 0x008fe4000f8ec0ff */
[----:B----4-:R-:W-:Y:S02]  /*5420*/  UIMAD.WIDE.U32 UR6, UR30, UR32, URZ ;  /* 0x000000201e0672a5 */ /* 0x010fe4000f8e00ff */
[----:B------:R-:W-:Y:S02]  /*5430*/  UISETP.NE.U32.AND UP6, UPT, UR28, URZ, UPT ;  /* 0x000000ff1c00728c */ /* 0x000fe4000bfc5070 */
[----:B------:R-:W-:Y:S02]  /*5440*/  UISETP.NE.AND.EX UP5, UPT, UR5, URZ, UPT, UP0 ;  /* 0x000000ff0500728c */ /* 0x000fe4000bfa5300 */
[----:B------:R-:W-:Y:S01]  /*5450*/  UISETP.NE.AND UP0, UPT, UR42, 0x1, UPT ;  /* 0x000000012a00788c */ /* 0x000fe2000bf05270 */
[----:B------:R-:W-:Y:S01]  /*5460*/  UMOV UR6, UR7 ;  /* 0x0000000700067c82 */ /* 0x000fe20008000000 */
[----:B------:R-:W-:Y:S01]  /*5470*/  UMOV UR31, UR9 ;  /* 0x00000009001f7c82 */ /* 0x000fe20008000000 */
[----:B------:R-:W-:-:S02]  /*5480*/  USEL UR38, URZ, 0x1, UP4 ;  /* 0x00000001ff267887 */ /* 0x000fc4000a000000 */
[----:B--2---:R-:W-:Y:S01]  /*5490*/  UISETP.NE.AND UP0, UPT, UR16, 0x1, UPT ;  /* 0x000000011000788c */ /* 0x004fe2000bf05270 */
[----:B------:R-:W-:Y:S01]  /*54a0*/  UMOV UR25, URZ ;  /* 0x000000ff00197c82 */ /* 0x000fe20008000000 */
[----:B------:R-:W-:Y:S02]  /*54b0*/  UPLOP3.LUT UP4, UPT, UPT, UPT, UPT, 0x40, 0x4 ;  /* 0x000000000004789c */ /* 0x000fe40003f8e870 */
[----:B------:R-:W-:Y:S01]  /*54c0*/  UISETP.GE.AND UP2, UPT, UR42, 0x1, UPT ;  /* 0x000000012a00788c */ /* 0x000fe2000bf46270 */
[----:B------:R-:W1:Y:S01]  /*54d0*/  LDCU.64 UR14, c[0x0][0xb28] ;  /* 0x00016500ff0e77ac */ /* 0x000e620008000a00 */
[----:B------:R-:W-:Y:S02]  /*54e0*/  UISETP.NE.AND.EX UP6, UPT, UR29, URZ, UPT, UP6 ;  /* 0x000000ff1d00728c */ /* 0x000fe4000bfc5360 */
[----:B------:R-:W-:Y:S02]  /*54f0*/  USHF.R.U32.HI UR37, URZ, UR33, UR6 ;  /* 0x00000021ff257299 */ /* 0x000fe40008011606 */
[----:B------:R-:W-:-:S02]  /*5500*/  USHF.R.U32.HI UR31, URZ, UR39, UR31 ;  /* 0x00000027ff1f7299 */ /* 0x000fc4000801161f */
[----:B------:R-:W-:Y:S02]  /*5510*/  UISETP.NE.AND UP0, UPT, UR34, 0x1, UPT ;  /* 0x000000012200788c */ /* 0x000fe4000bf05270 */
[----:B------:R-:W-:-:S11]  /*5520*/  UISETP.NE.AND UP3, UPT, UR4, 0x1, UPT ;  /* 0x000000010400788c */ /* 0x000fd6000bf65270 */
.L_x_115:
[C---:B------:R-:W-:Y:S02]  /*5530*/  LEA R3, R10.reuse, UR24, 0x3 ;  /* 0x000000180a037c11 */ /* 0x040fe4000f8e18ff */
[----:B------:R-:W-:Y:S02]  /*5540*/  SHF.L.U32 R0, R9, 0x1f, RZ ;  /* 0x0000001f09007819 */ /* 0x000fe400000006ff */
[----:B------:R-:W-:Y:S02]  /*5550*/  LEA R4, R10, UR24, 0x4 ;  /* 0x000000180a047c11 */ /* 0x000fe4000f8e20ff */
[----:B--2---:R-:W2:Y:S02]  /*5560*/  SYNCS.PHASECHK.TRANS64.TRYWAIT P0, [R3+URZ+0x270], R0 ;  /* 0x00027000030075a7 */ /* 0x004ea400080011ff */
[----:B--2---:R-:W-:Y:S05]  /*5570*/  @!P0 BRA `(.L_x_108) ;  /* 0x00000038007c8947 */ /* 0x004fea0003800000 */
.L_x_233:
        /* <DEDUP_REMOVED lines=8> */
[----:B---3--:R-:W-:Y:S11]  /*5600*/  LOP3.LUT P0, RZ, R6, 0x1, RZ, 0xc0, !PT ;  /* 0x0000000106ff7812 */ /* 0x008ff6000780c0ff */
[----:B------:R-:W-:Y:S02]  /*5610*/  @!UPT UIADD3 URZ, UPT, UPT, URZ, URZ, URZ ;  /* 0x000000fffffff290 */ /* 0x000fe4000fffe0ff */
[----:B----4-:R-:W-:Y:S01]  /*5620*/  VOTEU.ANY UP2, P0 ;  /* 0x0000000000ff7886 */ /* 0x010fe20000040100 */
[----:B------:R-:W-:Y:S11]  /*5630*/  PLOP3.LUT P0, PT, PT, PT, UP2, 0x80, 0x8 ;  /* 0x000000000008781c */ /* 0x000ff60003f0f028 */
[----:B------:R-:W-:Y:S02]  /*5640*/  @!UPT UIADD3 URZ, UPT, UPT, URZ, URZ, URZ ;  /* 0x000000fffffff290 */ /* 0x000fe4000fffe0ff */
[----:B--2---:R-:W-:Y:S02]  /*5650*/  @P0 SHF.R.U32.HI R0, RZ, 0x10, R5 ;  /* 0x00000010ff000819 */ /* 0x004fe40000011605 */
[----:B------:R-:W-:Y:S02]  /*5660*/  @P0 MOV R2, R4 ;  /* 0x0000000400020202 */ /* 0x000fe40000000f00 */
[----:B------:R-:W-:Y:S01]  /*5670*/  @P0 R2UR UR4, R0 ;  /* 0x00000000000402ca */ /* 0x000fe200000e0000 */
[----:B------:R-:W-:Y:S01]  /*5680*/  VIADD R0, R3, 0x280 ;  /* 0x0000028003007836 */ /* 0x000fe20000000000 */
[----:B------:R-:W-:Y:S02]  /*5690*/  @P0 LOP3.LUT R4, R5, 0xffff, RZ, 0xc0, !PT ;  /* 0x0000ffff05040812 */ /* 0x000fe400078ec0ff */
[----:B------:R-:W-:Y:S02]  /*56a0*/  @P0 R2UR UR6, R2 ;  /* 0x00000000020602ca */ /* 0x000fe400000e0000 */
[----:B------:R-:W-:Y:S02]  /*56b0*/  PRMT R0, RZ, 0x654, R0 ;  /* 0x00000654ff007816 */ /* 0x000fe40000000000 */
[----:B------:R-:W-:Y:S02]  /*56c0*/  @P0 R2UR UR5, R4 ;  /* 0x00000000040502ca */ /* 0x000fe400000e0000 */
[----:B------:R2:W-:Y:S03]  /*56d0*/  SYNCS.ARRIVE.TRANS64.RED.A1T0 RZ, [R0+URZ], RZ ;  /* 0x000000ff00ff79a7 */ /* 0x0005e600081004ff */
[----:B------:R-:W-:Y:S04]  /*56e0*/  @UP2 UMOV UR26, UR4 ;  /* 0x00000004001a2c82 */ /* 0x000fe80008000000 */
[----:B------:R-:W-:Y:S04]  /*56f0*/  @UP2 UMOV UR13, UR6 ;  /* 0x00000006000d2c82 */ /* 0x000fe80008000000 */
[----:B------:R-:W-:Y:S01]  /*5700*/  @UP2 UMOV UR7, UR5 ;  /* 0x0000000500072c82 */ /* 0x000fe20008000000 */
[----:B------:R-:W-:Y:S05]  /*5710*/  BRA.U !UP0, `(.L_x_109) ;  /* 0x0000000108c07547 */ /* 0x000fea000b800000 */
[----:B------:R-:W-:Y:S02]  /*5720*/  UIMAD.WIDE.U32 UR10, UR7, UR35, URZ ;  /* 0x00000023070a72a5 */ /* 0x000fe4000f8e00ff */
[----:B------:R-:W-:Y:S02]  /*5730*/  UP2UR UR12, UPR, URZ, 0x4 ;  /* 0x00000004ff0c7883 */ /* 0x000fe40008000000 */
[----:B------:R-:W-:Y:S02]  /*5740*/  UISETP.NE.AND UP2, UPT, UR34, 0x1, UPT ;  /* 0x000000012200788c */ /* 0x000fe4000bf45270 */
[----:B------:R-:W-:Y:S02]  /*5750*/  UIMAD.WIDE.U32 UR18, UR13, UR32, URZ ;  /* 0x000000200d1272a5 */ /* 0x000fe4000f8e00ff */
[----:B------:R-:W-:Y:S02]  /*5760*/  USEL UR4, UR27, UR31, !UP2 ;  /* 0x0000001f1b047287 */ /* 0x000fe4000d000000 */
[----:B------:R-:W-:Y:S02]  /*5770*/  UISETP.NE.AND UP0, UPT, UR16, 0x1, UPT ;  /* 0x000000011000788c */ /* 0x000fe4000bf05270 */
[----:B------:R-:W-:Y:S02]  /*5780*/  UP2UR UR17, UPR, URZ, 0x2 ;  /* 0x00000002ff117883 */ /* 0x000fe40008000000 */
[----:B------:R-:W-:Y:S02]  /*5790*/  UISETP.NE.AND UP1, UPT, UR42, 0x1, UPT ;  /* 0x000000012a00788c */ /* 0x000fe4000bf25270 */
[----:B-1----:R-:W-:Y:S02]  /*57a0*/  UIMAD.WIDE.U32 UR20, UR4, UR14, URZ ;  /* 0x0000000e041472a5 */ /* 0x002fe4000f8e00ff */
[----:B------:R-:W-:Y:S01]  /*57b0*/  USEL UR8, UR30, UR37, !UP0 ;  /* 0x000000251e087287 */ /* 0x000fe2000c000000 */
[----:B------:R-:W-:Y:S02]  /*57c0*/  UMOV UR5, UR11 ;  /* 0x0000000b00057c82 */ /* 0x000fe40008000000 */
[----:B------:R-:W-:Y:S02]  /*57d0*/  USHF.R.U32.HI UR6, URZ, UR39, UR5 ;  /* 0x00000027ff067299 */ /* 0x000fe40008011605 */
[----:B------:R-:W-:Y:S02]  /*57e0*/  UIMAD.WIDE.U32 UR22, UR8, UR14, URZ ;  /* 0x0000000e081672a5 */ /* 0x000fe4000f8e00ff */
[----:B------:R-:W-:Y:S02]  /*57f0*/  USEL UR6, UR7, UR6, !UP2 ;  /* 0x0000000607067287 */ /* 0x000fe4000d000000 */
[----:B------:R-:W-:Y:S02]  /*5800*/  UISETP.NE.AND UP2, UPT, UR12, URZ, UPT ;  /* 0x000000ff0c00728c */ /* 0x000fe4000bf45270 */
[----:B------:R-:W-:Y:S01]  /*5810*/  UIMAD.WIDE.U32 UR10, UR6, UR14, URZ ;  /* 0x0000000e060a72a5 */ /* 0x000fe2000f8e00ff */
[----:B------:R-:W-:Y:S02]  /*5820*/  UMOV UR5, UR19 ;  /* 0x0000001300057c82 */ /* 0x000fe40008000000 */
[----:B------:R-:W-:Y:S03]  /*5830*/  USHF.R.U32.HI UR9, URZ, UR33, UR5 ;  /* 0x00000021ff097299 */ /* 0x000fe60008011605 */
[----:B------:R-:W-:Y:S02]  /*5840*/  UMOV UR5, UR21 ;  /* 0x0000001500057c82 */ /* 0x000fe40008000000 */
[----:B------:R-:W-:Y:S03]  /*5850*/  @UP1 USHF.R.U32.HI UR4, URZ, UR15, UR5 ;  /* 0x0000000fff041299 */ /* 0x000fe60008011605 */
[----:B------:R-:W-:Y:S01]  /*5860*/  UMOV UR5, UR23 ;  /* 0x0000001700057c82 */ /* 0x000fe20008000000 */
[----:B------:R-:W-:Y:S02]  /*5870*/  UIMAD UR4, UR42, UR4, URZ ;  /* 0x000000042a0472a4 */ /* 0x000fe4000f8e02ff */
[----:B------:R-:W-:Y:S02]  /*5880*/  @UP1 USHF.R.U32.HI UR8, URZ, UR15, UR5 ;  /* 0x0000000fff081299 */ /* 0x000fe40008011605 */
[----:B------:R-:W-:Y:S02]  /*5890*/  USEL UR5, UR13, UR9, !UP0 ;  /* 0x000000090d057287 */ /* 0x000fe4000c000000 */
[----:B------:R-:W-:Y:S02]  /*58a0*/  UIMAD UR9, UR42, UR8, URZ ;  /* 0x000000082a0972a4 */ /* 0x000fe4000f8e02ff */
[----:B------:R-:W-:Y:S03]  /*58b0*/  UISETP.GE.AND UP0, UPT, UR6, UR4, UPT ;  /* 0x000000040600728c */ /* 0x000fe6000bf06270 */
[----:B------:R-:W-:Y:S01]  /*58c0*/  UMOV UR4, UR11 ;  /* 0x0000000b00047c82 */ /* 0x000fe20008000000 */
[----:B------:R-:W-:Y:S02]  /*58d0*/  UISETP.GE.OR UP0, UPT, UR5, UR9, UP0 ;  /* 0x000000090500728c */ /* 0x000fe40008706670 */
[----:B------:R-:W-:Y:S02]  /*58e0*/  USHF.R.U32.HI UR4, URZ, UR15, UR4 ;  /* 0x0000000fff047299 */ /* 0x000fe40008011604 */
[----:B------:R-:W-:Y:S02]  /*58f0*/  UIMAD.WIDE.U32 UR10, UR5, UR14, URZ ;  /* 0x0000000e050a72a5 */ /* 0x000fe4000f8e00ff */
[----:B------:R-:W-:Y:S04]  /*5900*/  USEL UR12, UR6, UR4, !UP1 ;  /* 0x00000004060c7287 */ /* 0x000fe8000c800000 */
[----:B------:R-:W-:Y:S01]  /*5910*/  UIADD3 UR9, UPT, UPT, -UR12, URZ, URZ ;  /* 0x000000ff0c097290 */ /* 0x000fe2000fffe1ff */
[----:B------:R-:W-:Y:S02]  /*5920*/  @!UP0 UMOV UR4, UR11 ;  /* 0x0000000b00048c82 */ /* 0x000fe40008000000 */
[----:B------:R-:W-:Y:S02]  /*5930*/  @!UP0 USHF.R.U32.HI UR4, URZ, UR15, UR4 ;  /* 0x0000000fff048299 */ /* 0x000fe40008011604 */
[----:B------:R-:W-:Y:S02]  /*5940*/  UIMAD UR9, UR42, UR9, UR6 ;  /* 0x000000092a0972a4 */ /* 0x000fe4000f8e0206 */
[----:B------:R-:W-:Y:S02]  /*5950*/  @!UP0 USEL UR4, UR5, UR4, !UP1 ;  /* 0x0000000405048287 */ /* 0x000fe4000c800000 */
[----:B------:R-:W-:Y:S02]  /*5960*/  UISETP.NE.AND UP1, UPT, UR17, URZ, UPT ;  /* 0x000000ff1100728c */ /* 0x000fe4000bf25270 */
[----:B------:R-:W-:Y:S02]  /*5970*/  @!UP0 UIMAD UR9, UR8, UR9, UR4 ;  /* 0x00000009080982a4 */ /* 0x000fe4000f8e0204 */
[----:B------:R-:W-:Y:S02]  /*5980*/  @!UP0 UIADD3 UR10, UPT, UPT, UR12, -UR4, URZ ;  /* 0x800000040c0a8290 */ /* 0x000fe4000fffe0ff */
[----:B------:R-:W-:Y:S02]  /*5990*/  UIADD3 UR4, UPT, UPT, -UR5, URZ, URZ ;  /* 0x000000ff05047290 */ /* 0x000fe4000fffe1ff */
[----:B------:R-:W-:Y:S02]  /*59a0*/  UIADD3 UR8, UPT, UPT, -UR6, URZ, URZ ;  /* 0x000000ff06087290 */ /* 0x000fe4000fffe1ff */
[----:B------:R-:W-:Y:S02]  /*59b0*/  @!UP0 UIMAD UR6, UR10, UR42, UR5 ;  /* 0x0000002a0a0682a4 */ /* 0x000fe4000f8e0205 */
[----:B------:R-:W-:Y:S02]  /*59c0*/  UIMAD UR13, UR16, UR4, UR13 ;  /* 0x00000004100d72a4 */ /* 0x000fe4000f8e020d */
[----:B------:R-:W-:Y:S01]  /*59d0*/  UIMAD UR7, UR34, UR8, UR7 ;  /* 0x00000008220772a4 */ /* 0x000fe2000f8e0207 */
[----:B------:R-:W-:Y:S02]  /*59e0*/  @!UP0 UMOV UR5, UR9 ;  /* 0x0000000900058c82 */ /* 0x000fe40008000000 */
[----:B------:R-:W-:Y:S02]  /*59f0*/  UIMAD UR13, UR5, UR16, UR13 ;  /* 0x00000010050d72a4 */ /* 0x000fe4000f8e020d */
[----:B------:R-:W-:Y:S11]  /*5a00*/  UIMAD UR7, UR6, UR34, UR7 ;  /* 0x00000022060772a4 */ /* 0x000ff6000f8e0207 */
[----:B------:R-:W-:Y:S01]  /*5a10*/  @!UPT UIADD3 URZ, UPT, UPT, URZ, URZ, URZ ;  /* 0x000000fffffff290 */ /* 0x000fe2000fffe0ff */
.L_x_109:
[----:B------:R-:W3:Y:S01]  /*5a20*/  @!UP3 LDCU.128 UR20, c[0x0][0xb10] ;  /* 0x00016200ff14b7ac */ /* 0x000ee20008000c00 */
[----:B------:R-:W-:Y:S04]  /*5a30*/  ISETP.NE.U32.AND P0, PT, RZ, UR28, PT ;  /* 0x0000001cff007c0c */ /* 0x000fe8000bf05070 */
[----:B------:R-:W-:Y:S01]  /*5a40*/  ISETP.NE.AND.EX P0, PT, RZ, UR29, PT, P0 ;  /* 0x0000001dff007c0c */ /* 0x000fe2000bf05300 */
[----:B------:R-:W4:Y:S01]  /*5a50*/  @!UP3 LDCU UR5, c[0x0][0xb0c] ;  /* 0x00016180ff05b7ac */ /* 0x000f220008000800 */
[----:B---3--:R-:W-:Y:S07]  /*5a60*/  UIMAD.WIDE.U32 UR8, UR13, UR20, URZ ;  /* 0x000000140d0872a5 */ /* 0x008fee000f8e00ff */
[----:B------:R-:W-:Y:S01]  /*5a70*/  @!UP3 UMOV UR4, UR9 ;  /* 0x000000090004bc82 */ /* 0x000fe20008000000 */
[----:B----4-:R-:W-:Y:S02]  /*5a80*/  @!UP3 UISETP.NE.AND UP0, UPT, UR5, 0x1, UPT ;  /* 0x000000010500b88c */ /* 0x010fe4000bf05270 */
[----:B------:R-:W-:Y:S02]  /*5a90*/  @!UP3 USHF.R.U32.HI UR4, URZ, UR21, UR4 ;  /* 0x00000015ff04b299 */ /* 0x000fe40008011604 */
[----:B------:R-:W-:Y:S02]  /*5aa0*/  UIMAD.WIDE.U32 UR8, UR7, UR23, URZ ;  /* 0x00000017070872a5 */ /* 0x000fe4000f8e00ff */
[----:B------:R-:W-:Y:S02]  /*5ab0*/  @!UP3 USEL UR10, UR13, UR4, !UP0 ;  /* 0x000000040d0ab287 */ /* 0x000fe4000c000000 */
[----:B------:R-:W-:Y:S03]  /*5ac0*/  @!UP3 UISETP.NE.AND UP0, UPT, UR22, 0x1, UPT ;  /* 0x000000011600b88c */ /* 0x000fe6000bf05270 */
[----:B------:R-:W-:Y:S02]  /*5ad0*/  @!UP3 UMOV UR6, UR9 ;  /* 0x000000090006bc82 */ /* 0x000fe40008000000 */
[----:B------:R-:W3:Y:S02]  /*5ae0*/  @!UP3 LDCU UR4, c[0x0][0xb20] ;  /* 0x00016400ff04b7ac */ /* 0x000ee40008000800 */
[----:B---3--:R-:W-:Y:S04]  /*5af0*/  @!UP3 USHF.R.U32.HI UR6, URZ, UR4, UR6 ;  /* 0x00000004ff06b299 */ /* 0x008fe80008011606 */
[----:B------:R-:W-:Y:S04]  /*5b00*/  @!UP3 USEL UR6, UR7, UR6, !UP0 ;  /* 0x000000060706b287 */ /* 0x000fe8000c000000 */
[----:B------:R-:W-:Y:S02]  /*5b10*/  @!UP3 UIADD3 UR4, UPT, UPT, -UR10, UR6, URZ ;  /* 0x000000060a04b290 */ /* 0x000fe4000fffe1ff */
[----:B------:R-:W-:Y:S02]  /*5b20*/  @!UP3 UIADD3 UR6, UPT, UPT, UR10, -UR6, URZ ;  /* 0x800000060a06b290 */ /* 0x000fe4000fffe0ff */
[----:B------:R-:W-:Y:S02]  /*5b30*/  @!UP3 UIMAD UR13, UR4, UR5, UR13 ;  /* 0x00000005040db2a4 */ /* 0x000fe4000f8e020d */
[----:B------:R-:W-:Y:S01]  /*5b40*/  @!UP3 UIMAD UR7, UR6, UR22, UR7 ;  /* 0x000000160607b2a4 */ /* 0x000fe2000f8e0207 */
[----:B------:R-:W-:Y:S11]  /*5b50*/  BRA.U UP4, `(.L_x_110) ;  /* 0x0000000104107547 */ /* 0x000ff6000b800000 */
[----:B------:R-:W-:Y:S04]  /*5b60*/  MOV R2, UR38 ;  /* 0x0000002600027c02 */ /* 0x000fe80008000f00 */
[----:B------:R-:W-:Y:S04]  /*5b70*/  SHF.L.U32 R2, R2, 0x1f, RZ ;  /* 0x0000001f02027819 */ /* 0x000fe800000006ff */
[----:B------:R-:W3:Y:S02]  /*5b80*/  SYNCS.PHASECHK.TRANS64.TRYWAIT P1, [UR24+0x268], R2 ;  /* 0x00026802ff0075a7 */ /* 0x000ee40008021118 */
[----:B---3--:R-:W-:Y:S05]  /*5b90*/  @!P1 BRA `(.L_x_111) ;  /* 0x0000003400089947 */ /* 0x008fea0003800000 */
.L_x_110:
[----:B------:R-:W-:Y:S05]  /*5ba0*/  BRA.U !UP6, `(.L_x_112) ;  /* 0x000000010e387547 */ /* 0x000fea000b800000 */
[----:B------:R-:W-:Y:S01]  /*5bb0*/  UPLOP3.LUT UP1, UPT, UPT, UPT, UP5, 0x80, 0x8 ;  /* 0x000000000008789c */ /* 0x000fe20003f2f050 */
[----:B--2---:R-:W-:Y:S01]  /*5bc0*/  HFMA2 R0, -RZ, RZ, 0, 5.9604644775390625e-08 ;  /* 0x00000001ff007431 */ /* 0x004fe200000001ff */
[----:B------:R-:W2:Y:S01]  /*5bd0*/  LDCU.64 UR8, c[0x0][0x358] ;  /* 0x00006b00ff0877ac */ /* 0x000ea20008000a00 */
[----:B------:R-:W-:Y:S03]  /*5be0*/  IMAD.MOV.U32 R49, RZ, RZ, 0x1 ;  /* 0x00000001ff317424 */ /* 0x000fe600078e00ff */
[----:B------:R-:W-:Y:S05]  /*5bf0*/  PLOP3.LUT P1, PT, PT, PT, UP1, 0x80, 0x8 ;  /* 0x000000000008781c */ /* 0x000fea0003f2f018 */
[----:B------:R-:W3:Y:S01]  /*5c00*/  @UP1 LDCU.64 UR4, c[0x0][0x888] ;  /* 0x00011100ff0417ac */ /* 0x000ee20008000a00 */
[----:B------:R-:W-:Y:S07]  /*5c10*/  @UP1 UIMAD UR6, UR36, UR28, URZ ;  /* 0x0000001c240612a4 */ /* 0x000fee000f8e02ff */
[----:B------:R-:W-:Y:S01]  /*5c20*/  @!P1 PRMT R49, R0, 0x7610, R49 ;  /* 0x0000761000319816 */ /* 0x000fe20000000031 */
[----:B---3--:R-:W-:Y:S06]  /*5c30*/  @UP1 UIMAD.WIDE UR4, UR6, 0x4, UR4 ;  /* 0x00000004060418a5 */ /* 0x008fec000f8e0204 */
[----:B------:R-:W-:Y:S01]  /*5c40*/  IMAD.U32 R2, RZ, RZ, UR4 ;  /* 0x00000004ff027e24 */ /* 0x000fe2000f8e00ff */
[----:B------:R-:W-:Y:S04]  /*5c50*/  MOV R3, UR5 ;  /* 0x0000000500037c02 */ /* 0x000fe80008000f00 */
[----:B------:R-:W3:Y:S01]  /*5c60*/  @!UP1 LDCU UR4, c[0x0][0x880] ;  /* 0x00011000ff0497ac */ /* 0x000ee20008000800 */
[----:B--2--5:R4:W5:Y:S02]  /*5c70*/  @P1 LDG.E R25, desc[UR8][R2.64] ;  /* 0x0000000802191981 */ /* 0x024964000c1e1900 */
[----:B---34-:R-:W-:Y:S07]  /*5c80*/  @!P1 IMAD.U32 R25, RZ, RZ, UR4 ;  /* 0x00000004ff199e24 */ /* 0x018fee000f8e00ff */
.L_x_112:
[----:B-----5:R-:W-:Y:S01]  /*5c90*/  @!P0 FSETP.EQ.AND P2, PT, R25, RZ, PT ;  /* 0x000000ff1900820b */ /* 0x020fe20003f42000 */
[----:B------:R-:W-:Y:S01]  /*5ca0*/  @!UPT UIADD3 URZ, UPT, UPT, URZ, URZ, URZ ;  /* 0x000000fffffff290 */ /* 0x000fe2000fffe0ff */
[----:B------:R-:W-:Y:S11]  /*5cb0*/  @!P0 BRA `(.L_x_113) ;  /* 0x0000000000148947 */ /* 0x000ff60003800000 */
[----:B------:R-:W-:Y:S02]  /*5cc0*/  LOP3.LUT P0, RZ, R49, 0xff, RZ, 0xc0, !PT ;  /* 0x000000ff31ff7812 */ /* 0x000fe4000780c0ff */
[----:B------:R-:W-:Y:S04]  /*5cd0*/  PLOP3.LUT P2, PT, PT, PT, UP1, 0x80, 0x8 ;  /* 0x000000000008781c */ /* 0x000fe80003f4f018 */
[----:B------:R-:W-:Y:S07]  /*5ce0*/  PLOP3.LUT P2, PT, P2, PT, PT, 0x8, 0x80 ;  /* 0x000000000080781c */ /* 0x000fee000174e170 */
[----:B------:R-:W-:Y:S11]  /*5cf0*/  @P0 FSETP.EQ.AND P2, PT, R25, RZ, PT ;  /* 0x000000ff1900020b */ /* 0x000ff60003f42000 */
[----:B------:R-:W-:Y:S02]  /*5d00*/  @!UPT UIADD3 URZ, UPT, UPT, URZ, URZ, URZ ;  /* 0x000000fffffff290 */ /* 0x000fe4000fffe0ff */
.L_x_113:
[----:B------:R-:W-:Y:S01]  /*5d10*/  ULEA UR4, UR25, UR24, 0x3 ;  /* 0x0000001819047291 */ /* 0x000fe2000f8e18ff */
[----:B--2---:R-:W-:Y:S02]  /*5d20*/  SHF.L.U32 R0, R11, 0x1f, RZ ;  /* 0x0000001f0b007819 */ /* 0x004fe400000006ff */
[----:B------:R-:W-:Y:S01]  /*5d30*/  ELECT P1, URZ, PT ;  /* 0x0000000000ff782f */ /* 0x000fe20003820000 */
[----:B------:R-:W-:Y:S05]  /*5d40*/  VIADD R10, R10, 0x1 ;  /* 0x000000010a0a7836 */ /* 0x000fea0000000000 */
[----:B------:R-:W2:Y:S02]  /*5d50*/  SYNCS.PHASECHK.TRANS64.TRYWAIT P0, [UR4+0x250], R0 ;  /* 0x00025000ff0075a7 */ /* 0x000ea40008001104 */
[----:B--2---:R-:W-:Y:S05]  /*5d60*/  @!P0 BRA `(.L_x_114) ;  /* 0x0000003000ac8947 */ /* 0x004fea0003800000 */
.L_x_236:
[----:B------:R-:W3:Y:S01]  /*5d70*/  S2UR UR22, SR_CgaCtaId ;  /* 0x00000000001679c3 */ /* 0x000ee20000008800 */
[----:B------:R-:W-:Y:S01]  /*5d80*/  UIADD3 UR9, UPT, UPT, UR4, 0x240, URZ ;  /* 0x0000024004097890 */ /* 0x000fe2000fffe0ff */
[----:B------:R-:W-:Y:S01]  /*5d90*/  PLOP3.LUT P1, PT, P2, P1, PT, 0xf2, 0x2f ;  /* 0x00000000002f781c */ /* 0x000fe20001723e72 */
[----:B------:R-:W-:Y:S01]  /*5da0*/  UPLOP3.LUT UP4, UPT, UPT, UPT, UPT, 0x80, 0x8 ;  /* 0x000000000008789c */ /* 0x000fe20003f8f070 */
[----:B------:R-:W-:Y:S01]  /*5db0*/  UMOV UR20, 0x0 ;  /* 0x0000000000147882 */ /* 0x000fe20000000000 */
[----:B------:R-:W-:Y:S01]  /*5dc0*/  UMOV UR21, 0x10000000 ;  /* 0x1000000000157882 */ /* 0x000fe20000000000 */
[----:B------:R-:W-:Y:S01]  /*5dd0*/  UMOV UR12, UR36 ;  /* 0x00000024000c7c82 */ /* 0x000fe20008000000 */
[----:B------:R-:W-:Y:S08]  /*5de0*/  UMOV UR36, UR26 ;  /* 0x0000001a00247c82 */ /* 0x000ff00008000000 */
[----:B------:R-:W-:Y:S01]  /*5df0*/  VOTEU.ALL UP0, P1 ;  /* 0x0000000000ff7886 */ /* 0x000fe20000800000 */
[----:B--2---:R-:W-:Y:S04]  /*5e00*/  @!P1 IADD3 R2, P0, PT, R12, 0x580, RZ ;  /* 0x000005800c029810 */ /* 0x004fe80007f1e0ff */
[----:B------:R-:W-:Y:S01]  /*5e10*/  @!UP0 ULEA UR5, UR25, UR24, 0xc ;  /* 0x0000001819058291 */ /* 0x000fe2000f8e60ff */
[----:B------:R-:W-:Y:S01]  /*5e20*/  @!P1 IMAD.X R0, RZ, RZ, R13, P0 ;  /* 0x000000ffff009224 */ /* 0x000fe200000e060d */
[----:B------:R-:W-:Y:S01]  /*5e30*/  @!UP0 USHF.L.U32 UR10, UR46, 0x5, URZ ;  /* 0x000000052e0a8899 */ /* 0x000fe200080006ff */
[----:B------:R-:W-:Y:S01]  /*5e40*/  @!P1 R2UR UR6, R2 ;  /* 0x00000000020692ca */ /* 0x000fe200000e0000 */
[----:B------:R-:W-:Y:S01]  /*5e50*/  @!UP0 UIADD3 UR8, UPT, UPT, UR5, 0x400, URZ ;  /* 0x0000040005088890 */ /* 0x000fe2000fffe0ff */
[C---:B------:R-:W-:Y:S01]  /*5e60*/  ISETP.NE.AND P0, PT, R10.reuse, 0x2, PT ;  /* 0x000000020a00780c */ /* 0x040fe20003f05270 */
[----:B------:R-:W-:Y:S02]  /*5e70*/  UIADD3 UR5, UPT, UPT, UR25, 0x1, URZ ;  /* 0x0000000119057890 */ /* 0x000fe4000fffe0ff */
[----:B------:R-:W-:Y:S01]  /*5e80*/  @!UP0 USHF.L.U32 UR11, UR47, 0x6, URZ ;  /* 0x000000062f0b8899 */ /* 0x000fe200080006ff */
[----:B------:R-:W-:Y:S01]  /*5e90*/  SEL R10, R10, RZ, P0 ;  /* 0x000000ff0a0a7207 */ /* 0x000fe20000000000 */
[----:B------:R-:W-:Y:S02]  /*5ea0*/  UISETP.NE.AND UP0, UPT, UR5, 0x2, UPT ;  /* 0x000000020500788c */ /* 0x000fe4000bf05270 */
[----:B------:R-:W-:Y:S02]  /*5eb0*/  UIADD3 UR46, UPT, UPT, UR7, UR57, URZ ;  /* 0x00000039072e7290 */ /* 0x000fe4000fffe0ff */
[----:B------:R-:W-:Y:S01]  /*5ec0*/  USEL UR25, UR5, URZ, UP0 ;  /* 0x000000ff05197287 */ /* 0x000fe20008000000 */
[----:B------:R-:W-:Y:S01]  /*5ed0*/  @!P1 R2UR UR5, R0 ;  /* 0x00000000000592ca */ /* 0x000fe200000e0000 */
[----:B------:R-:W-:Y:S01]  /*5ee0*/  IMAD.U32 R2, RZ, RZ, UR6 ;  /* 0x00000006ff027e24 */ /* 0x000fe2000f8e00ff */
[----:B------:R-:W-:Y:S01]  /*5ef0*/  USEL UR17, URZ, 0x1, UP0 ;  /* 0x00000001ff117887 */ /* 0x000fe20008000000 */
[----:B------:R-:W-:Y:S01]  /*5f00*/  SEL R0, RZ, 0x1, P0 ;  /* 0x00000001ff007807 */ /* 0x000fe20000000000 */
[----:B------:R-:W-:Y:S01]  /*5f10*/  VOTEU.ALL UP0, P1 ;  /* 0x0000000000ff7886 */ /* 0x000fe20000800000 */
[----:B------:R-:W-:Y:S01]  /*5f20*/  UIADD3 UR47, UPT, UPT, UR13, UR60, URZ ;  /* 0x0000003c0d2f7290 */ /* 0x000fe2000fffe0ff */
[----:B------:R-:W-:Y:S02]  /*5f30*/  @!P1 R2UR UR18, R2 ;  /* 0x00000000021292ca */ /* 0x000fe400000e0000 */
[----:B------:R-:W-:Y:S02]  /*5f40*/  LOP3.LUT R9, R9, R0, RZ, 0x3c, !PT ;  /* 0x0000000009097212 */ /* 0x000fe400078e3cff */
[----:B------:R-:W-:Y:S03]  /*5f50*/  LOP3.LUT R11, R11, UR17, RZ, 0x3c, !PT ;  /* 0x000000110b0b7c12 */ /* 0x000fe6000f8e3cff */
[----:B------:R-:W-:Y:S01]  /*5f60*/  IMAD.U32 R3, RZ, RZ, UR5 ;  /* 0x00000005ff037e24 */ /* 0x000fe2000f8e00ff */
[----:B---3--:R-:W-:Y:S04]  /*5f70*/  UPRMT UR5, UR22, 0x654, UR9 ;  /* 0x0000065416057896 */ /* 0x008fe80008000009 */
[----:B------:R-:W-:Y:S11]  /*5f80*/  @!P1 R2UR UR19, R3 ;  /* 0x00000000031392ca */ /* 0x000ff600000e0000 */
[----:B------:R-:W-:Y:S02]  /*5f90*/  @!UPT UIADD3 URZ, UPT, UPT, URZ, URZ, URZ ;  /* 0x000000fffffff290 */ /* 0x000fe4000fffe0ff */
[----:B------:R2:W-:Y:S01]  /*5fa0*/  @!UP0 UTMALDG.3D [UR8], [UR18], desc[UR20] ;  /* 0x00001408120085b4 */ /* 0x0005e20008011000 */
[----:B------:R2:W-:Y:S01]  /*5fb0*/  @!P1 SYNCS.ARRIVE.TRANS64.RED.A0TR RZ, [UR4+0x240], R8 ;  /* 0x00024008ffff99a7 */ /* 0x0005e20008300404 */
[----:B------:R-:W-:Y:S01]  /*5fc0*/  SYNCS.ARRIVE.TRANS64.RED.A1T0 RZ, [UR5], RZ ;  /* 0x000000ffffff79a7 */ /* 0x000fe20008100405 */
[----:B------:R-:W-:Y:S05]  /*5fd0*/  BRA.U UP2, `(.L_x_115) ;  /* 0xfffffff502547547 */ /* 0x000fea000b83ffff */
[----:B------:R-:W-:Y:S01]  /*5fe0*/  UIADD3 UR24, UPT, UPT, UR24, 0x250, URZ ;  /* 0x0000025018187890 */ /* 0x000fe2000fffe0ff */
[----:B------:R-:W-:-:S03]  /*5ff0*/  SHF.L.U32 R2, R11, 0x1f, RZ ;  /* 0x0000001f0b027819 */ /* 0x000fc600000006ff */
[----:B------:R-:W-:-:S09]  /*6000*/  ULEA UR4, UR25, UR24, 0x3 ;  /* 0x0000001819047291 */ /* 0x000fd2000f8e18ff */
[----:B------:R-:W3:Y:S02]  /*6010*/  SYNCS.PHASECHK.TRANS64.TRYWAIT P0, [UR4], R2 ;  /* 0x00000002ff0075a7 */ /* 0x000ee40008001104 */
[----:B---3--:R-:W-:Y:S05]  /*6020*/  @!P0 BRA `(.L_x_116) ;  /* 0x0000003000148947 */ /* 0x008fea0003800000 */
.L_x_238:
[----:B------:R-:W-:-:S04]  /*6030*/  UIADD3 UR4, UPT, UPT, UR25, 0x1, URZ ;  /* 0x0000000119047890 */ /* 0x000fc8000fffe0ff */
[----:B------:R-:W-:-:S04]  /*6040*/  UISETP.NE.AND UP0, UPT, UR4, 0x2, UPT ;  /* 0x000000020400788c */ /* 0x000fc8000bf05270 */
[----:B------:R-:W-:Y:S02]  /*6050*/  USEL UR5, URZ, 0x1, UP0 ;  /* 0x00000001ff057887 */ /* 0x000fe40008000000 */
[----:B------:R-:W-:-:S04]  /*6060*/  USEL UR4, UR4, URZ, UP0 ;  /* 0x000000ff04047287 */ /* 0x000fc80008000000 */
[----:B------:R-:W-:Y:S01]  /*6070*/  ULEA UR4, UR4, UR24, 0x3 ;  /* 0x0000001804047291 */ /* 0x000fe2000f8e18ff */
[----:B---3--:R-:W-:-:S04]  /*6080*/  LOP3.LUT R2, R11, UR5, RZ, 0x3c, !PT ;  /* 0x000000050b027c12 */ /* 0x008fc8000f8e3cff */
[----:B------:R-:W-:Y:S01]  /*6090*/  SHF.L.U32 R2, R2, 0x1f, RZ ;  /* 0x0000001f02027819 */ /* 0x000fe200000006ff */
[----:B------:R-:W-:-:S07]  /*60a0*/  IMAD.U32 R0, RZ, RZ, UR4 ;  /* 0x00000004ff007e24 */ /* 0x000fce000f8e00ff */
.L_x_117:
[----:B---3--:R3:W4:Y:S02]  /*60b0*/  SYNCS.PHASECHK.TRANS64.TRYWAIT P0, [R0+URZ], R2 ;  /* 0x00000002000075a7 */ /* 0x00872400080011ff */
[----:B----4-:R-:W-:Y:S05]  /*60c0*/  @!P0 NANOSLEEP.SYNCS 0x989680 ;  /* 0x009896800000895d */ /* 0x010fea0003900000 */
[----:B------:R-:W4:Y:S02]  /*60d0*/  @!P0 SYNCS.PHASECHK.TRANS64 P0, [R0+URZ], R2 ;  /* 0x00000002000085a7 */ /* 0x000f2400080010ff */
[----:B-12-4-:R-:W-:Y:S05]  /*60e0*/  @P0 EXIT ;  /* 0x000000000000094d */ /* 0x016fea0003800000 */
[----:B------:R-:W-:Y:S05]  /*60f0*/  BRA `(.L_x_117) ;  /* 0xfffffffc00ec7947 */ /* 0x000fea000383ffff */
.L_x_107:
[----:B------:R-:W-:-:S06]  /*6100*/  UISETP.GE.AND UP0, UPT, UR18, 0x4, UPT ;  /* 0x000000041200788c */ /* 0x000fcc000bf06270 */
[----:B------:R-:W-:-:S13]  /*6110*/  PLOP3.LUT P0, PT, PT, PT, UP0, 0x80, 0x8 ;  /* 0x000000000008781c */ /* 0x000fda0003f0f008 */
[----:B-1----:R-:W-:Y:S05]  /*6120*/  @!P0 EXIT ;  /* 0x000000000000894d */ /* 0x002fea0003800000 */
[----:B------:R-:W1:Y:S08]  /*6130*/  S2UR UR4, SR_CgaCtaId ;  /* 0x00000000000479c3 */ /* 0x000e700000008800 */
[----:B------:R-:W-:Y:S01]  /*6140*/  BAR.SYNC.DEFER_BLOCKING 0x6, 0xa0 ;  /* 0x0182800000007b1d */ /* 0x000fe20000010000 */
[C---:B------:R-:W-:Y:S01]  /*6150*/  IMAD.SHL.U32 R5, R57.reuse, 0x20, RZ ;  /* 0x0000002039057824 */ /* 0x040fe200078e00ff */
[C---:B------:R-:W-:Y:S01]  /*6160*/  LOP3.LUT P0, RZ, R57.reuse, 0x4, RZ, 0xc0, !PT ;  /* 0x0000000439ff7812 */ /* 0x040fe2000780c0ff */
[C---:B------:R-:W-:Y:S01]  /*6170*/  IMAD.SHL.U32 R4, R57.reuse, 0x10, RZ ;  /* 0x0000001039047824 */ /* 0x040fe200078e00ff */
[----:B------:R-:W-:Y:S01]  /*6180*/  CS2R R52, SRZ ;  /* 0x0000000000347805 */ /* 0x000fe2000001ff00 */
[----:B------:R-:W-:Y:S01]  /*6190*/  IMAD.SHL.U32 R48, R57, 0x4, RZ ;  /* 0x0000000439307824 */ /* 0x000fe200078e00ff */
[----:B------:R-:W-:-:S02]  /*61a0*/  UMOV UR44, 0x400 ;  /* 0x00000400002c7882 */ /* 0x000fc40000000000 */
[----:B------:R-:W2:Y:S01]  /*61b0*/  LDC.64 R44, c[0x0][0x888] ;  /* 0x00022200ff2c7b82 */ /* 0x000ea20000000a00 */
[----:B------:R-:W-:Y:S01]  /*61c0*/  LOP3.LUT R6, R5, 0xc0, RZ, 0xc0, !PT ;  /* 0x000000c005067812 */ /* 0x000fe200078ec0ff */
[----:B------:R-:W-:Y:S01]  /*61d0*/  IMAD.U32 R23, R57, 0x10000, RZ ;  /* 0x0001000039177824 */ /* 0x000fe200078e00ff */
[----:B------:R-:W-:Y:S01]  /*61e0*/  LOP3.LUT R4, R4, 0x600, RZ, 0xc0, !PT ;  /* 0x0000060004047812 */ /* 0x000fe200078ec0ff */
[----:B------:R-:W-:Y:S01]  /*61f0*/  IMAD.MOV.U32 R56, RZ, RZ, 0x10 ;  /* 0x00000010ff387424 */ /* 0x000fe200078e00ff */
[----:B------:R-:W-:Y:S01]  /*6200*/  LOP3.LUT R48, R6, 0x18, R48, 0xf8, !PT ;  /* 0x0000001806307812 */ /* 0x000fe200078ef830 */
[----:B------:R-:W-:Y:S01]  /*6210*/  IMAD.MOV.U32 R55, RZ, RZ, 0x1 ;  /* 0x00000001ff377424 */ /* 0x000fe200078e00ff */
[----:B------:R-:W-:Y:S01]  /*6220*/  SHF.R.U32.HI R6, RZ, 0x1, R57 ;  /* 0x00000001ff067819 */ /* 0x000fe20000011639 */
[----:B------:R-:W3:Y:S01]  /*6230*/  LDC.64 R46, c[0x0][0x890] ;  /* 0x00022400ff2e7b82 */ /* 0x000ee20000000a00 */
[--C-:B------:R-:W-:Y:S01]  /*6240*/  LOP3.LUT R4, R4, 0x20, R5.reuse, 0xf8, !PT ;  /* 0x0000002004047812 */ /* 0x100fe200078ef805 */
[----:B------:R-:W-:Y:S01]  /*6250*/  IMAD.MOV.U32 R22, RZ, RZ, RZ ;  /* 0x000000ffff167224 */ /* 0x000fe200078e00ff */
[----:B------:R-:W-:Y:S01]  /*6260*/  LOP3.LUT R23, R23, 0x600000, RZ, 0xc0, !PT ;  /* 0x0060000017177812 */ /* 0x000fe200078ec0ff */
[----:B------:R-:W-:Y:S01]  /*6270*/  IMAD.MOV.U32 R54, RZ, RZ, RZ ;  /* 0x000000ffff367224 */ /* 0x000fe200078e00ff */
[----:B------:R-:W-:Y:S01]  /*6280*/  LOP3.LUT R48, R48, 0x8, R6, 0x78, !PT ;  /* 0x0000000830307812 */ /* 0x000fe200078e7806 */
[----:B------:R-:W-:Y:S01]  /*6290*/  IMAD.MOV.U32 R51, RZ, RZ, RZ ;  /* 0x000000ffff337224 */ /* 0x000fe200078e00ff */
[----:B------:R-:W-:Y:S01]  /*62a0*/  LOP3.LUT R4, R4, 0x100, R5, 0xf8, !PT ;  /* 0x0000010004047812 */ /* 0x000fe200078ef805 */
[----:B-1----:R-:W-:Y:S01]  /*62b0*/  ULEA UR44, UR4, UR44, 0x18 ;  /* 0x0000002c042c7291 */ /* 0x002fe2000f8ec0ff */
[----:B------:R-:W1:Y:S01]  /*62c0*/  LDC.64 R42, c[0x0][0x8b0] ;  /* 0x00022c00ff2a7b82 */ /* 0x000e620000000a00 */
[----:B------:R-:W-:Y:S01]  /*62d0*/  LOP3.LUT R57, R57, 0x60, RZ, 0xc0, !PT ;  /* 0x0000006039397812 */ /* 0x000fe200078ec0ff */
[----:B------:R-:W4:Y:S01]  /*62e0*/  LDCU UR50, c[0x0][0x370] ;  /* 0x00006e00ff3277ac */ /* 0x000f220008000800 */
[----:B------:R-:W-:-:S02]  /*62f0*/  LOP3.LUT R48, R4, R48, RZ, 0xfc, !PT ;  /* 0x0000003004307212 */ /* 0x000fc400078efcff */
[----:B------:R-:W-:Y:S01]  /*6300*/  SEL R56, R56, 0xfffffff0, !P0 ;  /* 0xfffffff038387807 */ /* 0x000fe20004000000 */
[----:B------:R-:W1:Y:S02]  /*6310*/  LDCU UR43, c[0x0][0xb0c] ;  /* 0x00016180ff2b77ac */ /* 0x000e640008000800 */
[----:B------:R-:W4:Y:S01]  /*6320*/  LDS R0, [UR44+0x320] ;  /* 0x0003202cff007984 */ /* 0x000f220008000800 */
[----:B------:R-:W1:Y:S01]  /*6330*/  LDC.64 R40, c[0x0][0x8a8] ;  /* 0x00022a00ff287b82 */ /* 0x000e620000000a00 */
[----:B------:R-:W1:Y:S01]  /*6340*/  LDCU UR63, c[0x0][0xb20] ;  /* 0x00016400ff3f77ac */ /* 0x000e620008000800 */
[----:B------:R-:W1:Y:S01]  /*6350*/  LDCU UR39, c[0x0][0xb30] ;  /* 0x00016600ff2777ac */ /* 0x000e620008000800 */
[----:B------:R-:W1:Y:S01]  /*6360*/  LDCU.64 UR58, c[0x0][0x888] ;  /* 0x00011100ff3a77ac */ /* 0x000e620008000a00 */
[----:B------:R-:W1:Y:S01]  /*6370*/  LDCU.64 UR40, c[0x0][0xb28] ;  /* 0x00016500ff2877ac */ /* 0x000e620008000a00 */
[----:B------:R-:W1:Y:S01]  /*6380*/  LDCU.128 UR52, c[0x0][0xb10] ;  /* 0x00016200ff3477ac */ /* 0x000e620008000c00 */
[----:B------:R-:W1:Y:S01]  /*6390*/  LDCU UR49, c[0x0][0x374] ;  /* 0x00006e80ff3177ac */ /* 0x000e620008000800 */
[----:B------:R-:W-:Y:S01]  /*63a0*/  UIADD3 UR61, UPT, UPT, UR44, 0x400, URZ ;  /* 0x000004002c3d7890 */ /* 0x000fe2000fffe0ff */
[----:B------:R-:W-:Y:S01]  /*63b0*/  UMOV UR45, URZ ;  /* 0x000000ff002d7c82 */ /* 0x000fe20008000000 */
[----:B------:R-:W-:Y:S01]  /*63c0*/  UMOV UR48, URZ ;  /* 0x000000ff00307c82 */ /* 0x000fe20008000000 */
[----:B--234-:R-:W-:-:S09]  /*63d0*/  IMAD.IADD R23, R0, 0x1, R23 ;  /* 0x0000000100177824 */ /* 0x01cfd200078e0217 */
.L_x_137:
[----:B------:R-:W-:Y:S02]  /*63e0*/  LEA R3, R51, UR44, 0x3 ;  /* 0x0000002c33037c11 */ /* 0x000fe4000f8e18ff */
[----:B------:R-:W-:Y:S02]  /*63f0*/  SHF.L.U32 R0, R53, 0x1f, RZ ;  /* 0x0000001f35007819 */ /* 0x000fe400000006ff */
[----:B------:R-:W-:Y:S02]  /*6400*/  LEA R4, R51, UR44, 0x4 ;  /* 0x0000002c33047c11 */ /* 0x000fe4000f8e20ff */
[----:B------:R-:W2:Y:S02]  /*6410*/  SYNCS.PHASECHK.TRANS64.TRYWAIT P0, [R3+URZ+0x270], R0 ;  /* 0x00027000030075a7 */ /* 0x000ea400080011ff */
[----:B--2---:R-:W-:Y:S05]  /*6420*/  @!P0 BRA `(.L_x_118) ;  /* 0x0000002c002c8947 */ /* 0x004fea0003800000 */
.L_x_239:
        /* <DEDUP_REMOVED lines=11> */
[----:B------:R-:W-:Y:S01]  /*64e0*/  PLOP3.LUT P0, PT, PT, PT, UP1, 0x80, 0x8 ;  /* 0x000000000008781c */ /* 0x000fe20003f0f018 */
[----:B------:R-:W-:Y:S11]  /*64f0*/  UP2UR UR51, UPR, URZ, 0x2 ;  /* 0x00000002ff337883 */ /* 0x000ff60008000000 */
[----:B------:R-:W-:Y:S01]  /*6500*/  @!UPT UIADD3 URZ, UPT, UPT, URZ, URZ, URZ ;  /* 0x000000fffffff290 */ /* 0x000fe2000fffe0ff */
        /* <DEDUP_REMOVED lines=13> */
[----:B-1----:R-:W-:Y:S02]  /*65e0*/  UIMAD.WIDE.U32 UR4, UR49, UR55, URZ ;  /* 0x00000037310472a5 */ /* 0x002fe4000f8e00ff */
[----:B------:R-:W-:Y:S02]  /*65f0*/  UIMAD.WIDE.U32 UR6, UR50, UR52, URZ ;  /* 0x00000034320672a5 */ /* 0x000fe4000f8e00ff */
[----:B------:R-:W-:Y:S02]  /*6600*/  UISETP.NE.AND UP0, UPT, UR54, 0x1, UPT ;  /* 0x000000013600788c */ /* 0x000fe4000bf05270 */
[----:B------:R-:W-:Y:S02]  /*6610*/  UIMAD.WIDE.U32 UR8, UR37, UR55, URZ ;  /* 0x00000037250872a5 */ /* 0x000fe4000f8e00ff */
[----:B------:R-:W-:Y:S02]  /*6620*/  UIMAD.WIDE.U32 UR10, UR38, UR52, URZ ;  /* 0x00000034260a72a5 */ /* 0x000fe4000f8e00ff */
[----:B------:R-:W-:Y:S02]  /*6630*/  UISETP.NE.AND UP1, UPT, UR43, 0x1, UPT ;  /* 0x000000012b00788c */ /* 0x000fe4000bf25270 */
[----:B------:R-:W-:Y:S01]  /*6640*/  UISETP.NE.AND UP2, UPT, UR42, 0x1, UPT ;  /* 0x000000012a00788c */ /* 0x000fe2000bf45270 */
[----:B------:R-:W-:Y:S02]  /*6650*/  UMOV UR4, UR5 ;  /* 0x0000000500047c82 */ /* 0x000fe40008000000 */
[----:B------:R-:W-:Y:S03]  /*6660*/  USHF.R.U32.HI UR5, URZ, UR63, UR4 ;  /* 0x0000003fff057299 */ /* 0x000fe60008011604 */
[----:B------:R-:W-:Y:S02]  /*6670*/  UMOV UR4, UR7 ;  /* 0x0000000700047c82 */ /* 0x000fe40008000000 */
[----:B------:R-:W-:Y:S02]  /*6680*/  USHF.R.U32.HI UR7, URZ, UR53, UR4 ;  /* 0x00000035ff077299 */ /* 0x000fe40008011604 */
[----:B------:R-:W-:Y:S02]  /*6690*/  USEL UR4, UR49, UR5, !UP0 ;  /* 0x0000000531047287 */ /* 0x000fe4000c000000 */
[----:B------:R-:W-:Y:S01]  /*66a0*/  USEL UR7, UR50, UR7, !UP1 ;  /* 0x0000000732077287 */ /* 0x000fe2000c800000 */
[----:B------:R-:W-:Y:S01]  /*66b0*/  UMOV UR5, UR9 ;  /* 0x0000000900057c82 */ /* 0x000fe20008000000 */
[----:B------:R-:W-:Y:S02]  /*66c0*/  UIMAD.WIDE.U32 UR8, UR4, UR40, URZ ;  /* 0x00000028040872a5 */ /* 0x000fe4000f8e00ff */
[----:B------:R-:W-:Y:S03]  /*66d0*/  USHF.R.U32.HI UR6, URZ, UR63, UR5 ;  /* 0x0000003fff067299 */ /* 0x000fe60008011605 */
[----:B------:R-:W-:Y:S01]  /*66e0*/  UMOV UR5, UR11 ;  /* 0x0000000b00057c82 */ /* 0x000fe20008000000 */
[----:B------:R-:W-:Y:S02]  /*66f0*/  UIMAD.WIDE.U32 UR10, UR7, UR40, URZ ;  /* 0x00000028070a72a5 */ /* 0x000fe4000f8e00ff */
[----:B------:R-:W-:Y:S02]  /*6700*/  USHF.R.U32.HI UR12, URZ, UR53, UR5 ;  /* 0x00000035ff0c7299 */ /* 0x000fe40008011605 */
[----:B------:R-:W-:Y:S01]  /*6710*/  USEL UR6, UR37, UR6, !UP0 ;  /* 0x0000000625067287 */ /* 0x000fe2000c000000 */
[----:B------:R-:W-:Y:S02]  /*6720*/  UMOV UR5, UR9 ;  /* 0x0000000900057c82 */ /* 0x000fe40008000000 */
[----:B------:R-:W-:Y:S01]  /*6730*/  UMOV UR10, UR11 ;  /* 0x0000000b000a7c82 */ /* 0x000fe20008000000 */
[----:B------:R-:W-:Y:S02]  /*6740*/  @UP2 USHF.R.U32.HI UR4, URZ, UR41, UR5 ;  /* 0x00000029ff042299 */ /* 0x000fe40008011605 */
[----:B------:R-:W-:Y:S02]  /*6750*/  @UP2 USHF.R.U32.HI UR7, URZ, UR41, UR10 ;  /* 0x00000029ff072299 */ /* 0x000fe4000801160a */
[----:B------:R-:W-:Y:S02]  /*6760*/  UIMAD UR4, UR42, UR4, URZ ;  /* 0x000000042a0472a4 */ /* 0x000fe4000f8e02ff */
[----:B------:R-:W-:Y:S02]  /*6770*/  UIMAD.WIDE.U32 UR10, UR6, UR40, URZ ;  /* 0x00000028060a72a5 */ /* 0x000fe4000f8e00ff */
[----:B------:R-:W-:Y:S02]  /*6780*/  USEL UR5, UR38, UR12, !UP1 ;  /* 0x0000000c26057287 */ /* 0x000fe4000c800000 */
[----:B------:R-:W-:Y:S02]  /*6790*/  UIMAD UR8, UR42, UR7, URZ ;  /* 0x000000072a0872a4 */ /* 0x000fe4000f8e02ff */
[----:B------:R-:W-:Y:S03]  /*67a0*/  UISETP.GE.AND UP0, UPT, UR6, UR4, UPT ;  /* 0x000000040600728c */ /* 0x000fe6000bf06270 */
[----:B------:R-:W-:Y:S01]  /*67b0*/  UMOV UR4, UR11 ;  /* 0x0000000b00047c82 */ /* 0x000fe20008000000 */
[----:B------:R-:W-:Y:S02]  /*67c0*/  UISETP.GE.OR UP0, UPT, UR5, UR8, UP0 ;  /* 0x000000080500728c */ /* 0x000fe40008706670 */
[----:B------:R-:W-:Y:S02]  /*67d0*/  USHF.R.U32.HI UR4, URZ, UR41, UR4 ;  /* 0x00000029ff047299 */ /* 0x000fe40008011604 */
[----:B------:R-:W-:Y:S02]  /*67e0*/  UIMAD.WIDE.U32 UR8, UR5, UR40, URZ ;  /* 0x00000028050872a5 */ /* 0x000fe4000f8e00ff */
[----:B------:R-:W-:Y:S02]  /*67f0*/  USEL UR11, UR6, UR4, !UP2 ;  /* 0x00000004060b7287 */ /* 0x000fe4000d000000 */
[----:B------:R-:W-:Y:S02]  /*6800*/  UIADD3 UR8, UPT, UPT, -UR5, URZ, URZ ;  /* 0x000000ff05087290 */ /* 0x000fe4000fffe1ff */
[----:B------:R-:W-:Y:S01]  /*6810*/  UIADD3 UR10, UPT, UPT, -UR11, URZ, URZ ;  /* 0x000000ff0b0a7290 */ /* 0x000fe2000fffe1ff */
[----:B------:R-:W-:Y:S01]  /*6820*/  @!UP0 UMOV UR4, UR9 ;  /* 0x0000000900048c82 */ /* 0x000fe20008000000 */
[----:B------:R-:W-:Y:S02]  /*6830*/  UIADD3 UR9, UPT, UPT, -UR6, URZ, URZ ;  /* 0x000000ff06097290 */ /* 0x000fe4000fffe1ff */
[----:B------:R-:W-:Y:S02]  /*6840*/  @!UP0 USHF.R.U32.HI UR4, URZ, UR41, UR4 ;  /* 0x00000029ff048299 */ /* 0x000fe40008011604 */
[----:B------:R-:W-:Y:S02]  /*6850*/  UIMAD UR10, UR42, UR10, UR6 ;  /* 0x0000000a2a0a72a4 */ /* 0x000fe4000f8e0206 */
[----:B------:R-:W-:Y:S04]  /*6860*/  @!UP0 USEL UR4, UR5, UR4, !UP2 ;  /* 0x0000000405048287 */ /* 0x000fe8000d000000 */
[----:B------:R-:W-:Y:S02]  /*6870*/  @!UP0 UIMAD UR10, UR7, UR10, UR4 ;  /* 0x0000000a070a82a4 */ /* 0x000fe4000f8e0204 */
[----:B------:R-:W-:Y:S02]  /*6880*/  @!UP0 UIADD3 UR11, UPT, UPT, UR11, -UR4, URZ ;  /* 0x800000040b0b8290 */ /* 0x000fe4000fffe0ff */
[----:B------:R-:W-:Y:S02]  /*6890*/  UIMAD UR7, UR43, UR8, UR38 ;  /* 0x000000082b0772a4 */ /* 0x000fe4000f8e0226 */
[----:B------:R-:W-:Y:S02]  /*68a0*/  @!UP0 UIMAD UR6, UR11, UR42, UR5 ;  /* 0x0000002a0b0682a4 */ /* 0x000fe4000f8e0205 */
[----:B------:R-:W-:Y:S01]  /*68b0*/  UIMAD UR4, UR54, UR9, UR37 ;  /* 0x00000009360472a4 */ /* 0x000fe2000f8e0225 */
[----:B------:R-:W-:Y:S02]  /*68c0*/  @!UP0 UMOV UR5, UR10 ;  /* 0x0000000a00058c82 */ /* 0x000fe40008000000 */
[----:B------:R-:W-:Y:S02]  /*68d0*/  UIMAD UR38, UR5, UR43, UR7 ;  /* 0x0000002b052672a4 */ /* 0x000fe4000f8e0207 */
[----:B------:R-:W-:Y:S11]  /*68e0*/  UIMAD UR37, UR6, UR54, UR4 ;  /* 0x00000036062572a4 */ /* 0x000ff6000f8e0204 */
[----:B------:R-:W-:Y:S01]  /*68f0*/  @!UPT UIADD3 URZ, UPT, UPT, URZ, URZ, URZ ;  /* 0x000000fffffff290 */ /* 0x000fe2000fffe0ff */
.L_x_119:
[----:B-1----:R-:W-:Y:S01]  /*6900*/  UISETP.NE.AND UP0, UPT, UR39, 0x1, UPT ;  /* 0x000000012700788c */ /* 0x002fe2000bf05270 */
[----:B------:R-:W-:Y:S10]  /*6910*/  IADD3 R51, PT, PT, R51, 0x1, RZ ;  /* 0x0000000133337810 */ /* 0x000ff40007ffe0ff */
[----:B------:R-:W1:Y:S01]  /*6920*/  @!UP0 LDCU.128 UR12, c[0x0][0xb10] ;  /* 0x00016200ff0c87ac */ /* 0x000e620008000c00 */
[----:B------:R-:W3:Y:S01]  /*6930*/  @!UP0 LDCU UR5, c[0x0][0xb0c] ;  /* 0x00016180ff0587ac */ /* 0x000ee20008000800 */
[----:B------:R-:W4:Y:S01]  /*6940*/  @!UP0 LDCU UR10, c[0x0][0xb20] ;  /* 0x00016400ff0a87ac */ /* 0x000f220008000800 */
[----:B-1----:R-:W-:Y:S02]  /*6950*/  UIMAD.WIDE.U32 UR8, UR38, UR12, URZ ;  /* 0x0000000c260872a5 */ /* 0x002fe4000f8e00ff */
[----:B------:R-:W-:Y:S02]  /*6960*/  UIMAD.WIDE.U32 UR6, UR37, UR15, URZ ;  /* 0x0000000f250672a5 */ /* 0x000fe4000f8e00ff */
[----:B------:R-:W-:Y:S03]  /*6970*/  @!UP0 UISETP.NE.AND UP1, UPT, UR14, 0x1, UPT ;  /* 0x000000010e00888c */ /* 0x000fe6000bf25270 */
[----:B------:R-:W-:Y:S01]  /*6980*/  @!UP0 UMOV UR4, UR9 ;  /* 0x0000000900048c82 */ /* 0x000fe20008000000 */
[----:B---3--:R-:W-:Y:S02]  /*6990*/  @!UP0 UISETP.NE.AND UP2, UPT, UR5, 0x1, UPT ;  /* 0x000000010500888c */ /* 0x008fe4000bf45270 */
[----:B------:R-:W-:Y:S01]  /*69a0*/  @!UP0 USHF.R.U32.HI UR4, URZ, UR13, UR4 ;  /* 0x0000000dff048299 */ /* 0x000fe20008011604 */
[----:B------:R-:W-:Y:S02]  /*69b0*/  @!UP0 UMOV UR6, UR7 ;  /* 0x0000000700068c82 */ /* 0x000fe40008000000 */
[----:B----4-:R-:W-:Y:S02]  /*69c0*/  @!UP0 USHF.R.U32.HI UR6, URZ, UR10, UR6 ;  /* 0x0000000aff068299 */ /* 0x010fe40008011606 */
[----:B------:R-:W-:Y:S02]  /*69d0*/  @!UP0 USEL UR7, UR38, UR4, !UP2 ;  /* 0x0000000426078287 */ /* 0x000fe4000d000000 */
[----:B------:R-:W-:Y:S04]  /*69e0*/  @!UP0 USEL UR6, UR37, UR6, !UP1 ;  /* 0x0000000625068287 */ /* 0x000fe8000c800000 */
[----:B------:R-:W-:Y:S02]  /*69f0*/  @!UP0 UIADD3 UR4, UPT, UPT, -UR7, UR6, URZ ;  /* 0x0000000607048290 */ /* 0x000fe4000fffe1ff */
[----:B------:R-:W-:Y:S02]  /*6a00*/  @!UP0 UIADD3 UR6, UPT, UPT, UR7, -UR6, URZ ;  /* 0x8000000607068290 */ /* 0x000fe4000fffe0ff */
[----:B------:R-:W-:Y:S02]  /*6a10*/  @!UP0 UIMAD UR38, UR4, UR5, UR38 ;  /* 0x00000005042682a4 */ /* 0x000fe4000f8e0226 */
[----:B------:R-:W-:Y:S02]  /*6a20*/  @!UP0 UIMAD UR37, UR6, UR14, UR37 ;  /* 0x0000000e062582a4 */ /* 0x000fe4000f8e0225 */
[----:B------:R-:W-:Y:S09]  /*6a30*/  ULOP3.LUT UP0, URZ, UR61, 0x1b0, URZ, 0xc0, !UPT ;  /* 0x000001b03dff7892 */ /* 0x000ff2000f80c0ff */
[----:B------:R-:W-:Y:S05]  /*6a40*/  BRA.U !UP0, `(.L_x_120) ;  /* 0x00000001087c7547 */ /* 0x000fea000b800000 */
[----:B------:R-:W1:Y:S01]  /*6a50*/  LDCU.64 UR8, c[0x4][0x80] ;  /* 0x01001000ff0877ac */ /* 0x000e620008000a00 */
[----:B------:R-:W-:Y:S01]  /*6a60*/  MOV R2, 0x0 ;  /* 0x0000000000027802 */ /* 0x000fe20000000f00 */
[----:B------:R-:W-:Y:S02]  /*6a70*/  HFMA2 R12, -RZ, RZ, 0, 5.9604644775390625e-08 ;  /* 0x00000001ff0c7431 */ /* 0x000fe400000001ff */
[----:B------:R-:W-:Y:S01]  /*6a80*/  IMAD.MOV.U32 R8, RZ, RZ, 0x70 ;  /* 0x00000070ff087424 */ /* 0x000fe200078e00ff */
[----:B------:R3:W4:Y:S01]  /*6a90*/  LDC.64 R14, c[0x4][R2] ;  /* 0x01000000020e7b82 */ /* 0x0007220000000a00 */
[----:B------:R-:W2:Y:S01]  /*6aa0*/  LDCU.64 UR6, c[0x4][0x88] ;  /* 0x01001100ff0677ac */ /* 0x000ea20008000a00 */
[----:B------:R-:W-:Y:S01]  /*6ab0*/  IMAD.MOV.U32 R13, RZ, RZ, RZ ;  /* 0x000000ffff0d7224 */ /* 0x000fe200078e00ff */
[----:B------:R-:W2:Y:S01]  /*6ac0*/  LDCU.64 UR4, c[0x4][0x8] ;  /* 0x01000100ff0477ac */ /* 0x000ea20008000a00 */
[----:B-1----:R-:W-:Y:S01]  /*6ad0*/  MOV R5, UR9 ;  /* 0x0000000900057c02 */ /* 0x002fe20008000f00 */
[----:B------:R-:W-:Y:S01]  /*6ae0*/  IMAD.U32 R4, RZ, RZ, UR8 ;  /* 0x00000008ff047e24 */ /* 0x000fe2000f8e00ff */
[----:B--2---:R-:W-:Y:S01]  /*6af0*/  MOV R7, UR7 ;  /* 0x0000000700077c02 */ /* 0x004fe20008000f00 */
[----:B------:R-:W-:Y:S01]  /*6b00*/  IMAD.U32 R6, RZ, RZ, UR6 ;  /* 0x00000006ff067e24 */ /* 0x000fe2000f8e00ff */
[----:B------:R-:W-:Y:S01]  /*6b10*/  MOV R11, UR5 ;  /* 0x00000005000b7c02 */ /* 0x000fe20008000f00 */
[----:B------:R-:W-:Y:S02]  /*6b20*/  IMAD.U32 R10, RZ, RZ, UR4 ;  /* 0x00000004ff0a7e24 */ /* 0x000fe4000f8e00ff */
[----:B------:R-:W-:Y:S07]  /*6b30*/  LEPC R20, `(.L_x_121) ;  /* 0x000000001014794e */ /* 0x000fee0000000000 */
[----:B---345:R-:W-:Y:S05]  /*6b40*/  CALL.ABS.NOINC R14 ;  /* 0x000000000e007343 */ /* 0x038fea0003c00000 */
.L_x_121:
[----:B------:R-:W1:Y:S01]  /*6b50*/  LDCU.64 UR8, c[0x4][0x80] ;  /* 0x01001000ff0877ac */ /* 0x000e620008000a00 */
[----:B------:R-:W2:Y:S01]  /*6b60*/  LDC.64 R2, c[0x4][R2] ;  /* 0x0100000002027b82 */ /* 0x000ea20000000a00 */
[----:B------:R-:W-:Y:S02]  /*6b70*/  HFMA2 R12, -RZ, RZ, 0, 5.9604644775390625e-08 ;  /* 0x00000001ff0c7431 */ /* 0x000fe400000001ff */
[----:B------:R-:W-:Y:S02]  /*6b80*/  IMAD.MOV.U32 R8, RZ, RZ, 0x70 ;  /* 0x00000070ff087424 */ /* 0x000fe400078e00ff */
[----:B------:R-:W-:Y:S01]  /*6b90*/  IMAD.MOV.U32 R13, RZ, RZ, RZ ;  /* 0x000000ffff0d7224 */ /* 0x000fe200078e00ff */
[----:B------:R-:W3:Y:S01]  /*6ba0*/  LDCU.64 UR6, c[0x4][0x88] ;  /* 0x01001100ff0677ac */ /* 0x000ee20008000a00 */
[----:B------:R-:W4:Y:S01]  /*6bb0*/  LDCU.64 UR4, c[0x4][0x8] ;  /* 0x01000100ff0477ac */ /* 0x000f220008000a00 */
[----:B-1----:R-:W-:Y:S02]  /*6bc0*/  MOV R4, UR8 ;  /* 0x0000000800047c02 */ /* 0x002fe40008000f00 */
[----:B------:R-:W-:Y:S02]  /*6bd0*/  MOV R5, UR9 ;  /* 0x0000000900057c02 */ /* 0x000fe40008000f00 */
[----:B---3--:R-:W-:Y:S01]  /*6be0*/  MOV R7, UR7 ;  /* 0x0000000700077c02 */ /* 0x008fe20008000f00 */
[----:B------:R-:W-:Y:S01]  /*6bf0*/  IMAD.U32 R6, RZ, RZ, UR6 ;  /* 0x00000006ff067e24 */ /* 0x000fe2000f8e00ff */
[----:B----4-:R-:W-:Y:S01]  /*6c00*/  MOV R11, UR5 ;  /* 0x00000005000b7c02 */ /* 0x010fe20008000f00 */
[----:B------:R-:W-:Y:S02]  /*6c10*/  IMAD.U32 R10, RZ, RZ, UR4 ;  /* 0x00000004ff0a7e24 */ /* 0x000fe4000f8e00ff */
[----:B------:R-:W-:Y:S07]  /*6c20*/  LEPC R20, `(.L_x_120) ;  /* 0x000000001014794e */ /* 0x000fee0000000000 */
[----:B--2---:R-:W-:Y:S05]  /*6c30*/  CALL.ABS.NOINC R2 ;  /* 0x0000000002007343 */ /* 0x004fea0003c00000 */
.L_x_120:
[----:B------:R-:W-:Y:S01]  /*6c40*/  ISETP.NE.U32.AND P3, PT, R46, RZ, PT ;  /* 0x000000ff2e00720c */ /* 0x000fe20003f65070 */
[----:B------:R-:W-:Y:S01]  /*6c50*/  UISETP.NE.AND UP1, UPT, UR62, URZ, UPT ;  /* 0x000000ff3e00728c */ /* 0x000fe2000bf25270 */
[----:B------:R-:W-:Y:S02]  /*6c60*/  ISETP.NE.U32.AND P4, PT, R42, RZ, PT ;  /* 0x000000ff2a00720c */ /* 0x000fe40003f85070 */
[----:B------:R-:W-:Y:S02]  /*6c70*/  ISETP.NE.AND.EX P3, PT, R47, RZ, PT, P3 ;  /* 0x000000ff2f00720c */ /* 0x000fe40003f65330 */
[----:B------:R-:W-:Y:S02]  /*6c80*/  PLOP3.LUT P1, PT, PT, PT, PT, 0x8, 0x80 ;  /* 0x000000000080781c */ /* 0x000fe40003f2e170 */
[----:B------:R-:W-:Y:S02]  /*6c90*/  PLOP3.LUT P0, PT, PT, PT, UP1, 0x80, 0x8 ;  /* 0x000000000008781c */ /* 0x000fe40003f0f018 */
[----:B------:R-:W-:Y:S02]  /*6ca0*/  ISETP.NE.AND.EX P4, PT, R43, RZ, PT, P4 ;  /* 0x000000ff2b00720c */ /* 0x000fe40003f85340 */
[----:B------:R-:W1:Y:S09]  /*6cb0*/  @UP1 LDCU.64 UR4, c[0x0][0x888] ;  /* 0x00011100ff0417ac */ /* 0x000e720008000a00 */
[----:B------:R-:W-:Y:S01]  /*6cc0*/  @P0 PLOP3.LUT P1, PT, P3, PT, PT, 0x80, 0x8 ;  /* 0x000000000008081c */ /* 0x000fe20001f2f070 */
[----:B-1----:R-:W-:Y:S04]  /*6cd0*/  @UP1 UISETP.NE.U32.AND UP0, UPT, UR4, URZ, UPT ;  /* 0x000000ff0400128c */ /* 0x002fe8000bf05070 */
[----:B------:R-:W-:Y:S04]  /*6ce0*/  @UP1 UISETP.NE.AND.EX UP0, UPT, UR5, URZ, UPT, UP0 ;  /* 0x000000ff0500128c */ /* 0x000fe8000bf05300 */
[----:B------:R-:W-:Y:S01]  /*6cf0*/  @UP1 USEL UR4, URZ, 0xffffffff, UP0 ;  /* 0xffffffffff041887 */ /* 0x000fe20008000000 */
[----:B------:R-:W-:Y:S11]  /*6d00*/  @!P3 BRA `(.L_x_122) ;  /* 0x000000000030b947 */ /* 0x000ff60003800000 */
[----:B------:R-:W-:Y:S01]  /*6d10*/  ISETP.NE.U32.AND P2, PT, R44, RZ, PT ;  /* 0x000000ff2c00720c */ /* 0x000fe20003f45070 */
[----:B------:R-:W1:Y:S01]  /*6d20*/  LDCU.64 UR6, c[0x0][0x358] ;  /* 0x00006b00ff0677ac */ /* 0x000e620008000a00 */
[----:B------:R-:W-:Y:S02]  /*6d30*/  IMAD.MOV.U32 R49, RZ, RZ, 0x1 ;  /* 0x00000001ff317424 */ /* 0x000fe400078e00ff */
[----:B------:R-:W-:Y:S11]  /*6d40*/  ISETP.NE.AND.EX P2, PT, R45, RZ, PT, P2 ;  /* 0x000000ff2d00720c */ /* 0x000ff60003f45320 */
[----:B------:R-:W-:Y:S02]  /*6d50*/  @!UPT UIADD3 URZ, UPT, UPT, URZ, URZ, URZ ;  /* 0x000000fffffff290 */ /* 0x000fe4000fffe0ff */
[----:B------:R-:W3:Y:S01]  /*6d60*/  @P2 LDC.64 R2, c[0x0][0x888] ;  /* 0x00022200ff022b82 */ /* 0x000ee20000000a00 */
[----:B--2---:R-:W-:Y:S04]  /*6d70*/  @P2 IMAD R0, R46, UR36, RZ ;  /* 0x000000242e002c24 */ /* 0x004fe8000f8e02ff */
[----:B---3--:R-:W-:Y:S04]  /*6d80*/  @P2 IMAD.WIDE R2, R0, 0x4, R2 ;  /* 0x0000000400022825 */ /* 0x008fe800078e0202 */
[----:B------:R-:W-:Y:S01]  /*6d90*/  HFMA2 R0, -RZ, RZ, 0, 5.9604644775390625e-08 ;  /* 0x00000001ff007431 */ /* 0x000fe200000001ff */
[----:B-1---5:R1:W5:Y:S04]  /*6da0*/  @P2 LDG.E R25, desc[UR6][R2.64] ;  /* 0x0000000602192981 */ /* 0x022368000c1e1900 */
[----:B------:R-:W-:Y:S01]  /*6db0*/  @!P2 PRMT R49, R0, 0x7610, R49 ;  /* 0x000076100031a816 */ /* 0x000fe20000000031 */
[----:B-1----:R-:W3:Y:S06]  /*6dc0*/  @!P2 LDC R25, c[0x0][0x880] ;  /* 0x00022000ff19ab82 */ /* 0x002eec0000000800 */
.L_x_122:
[----:B------:R-:W-:Y:S05]  /*6dd0*/  @!P4 BRA `(.L_x_123) ;  /* 0x000000000024c947 */ /* 0x000fea0003800000 */
[----:B------:R-:W-:Y:S01]  /*6de0*/  ISETP.NE.U32.AND P2, PT, R40, RZ, PT ;  /* 0x000000ff2800720c */ /* 0x000fe20003f45070 */
[----:B------:R-:W1:Y:S03]  /*6df0*/  LDCU.64 UR6, c[0x0][0x358] ;  /* 0x00006b00ff0677ac */ /* 0x000e660008000a00 */
[----:B------:R-:W-:Y:S11]  /*6e00*/  ISETP.NE.AND.EX P2, PT, R41, RZ, PT, P2 ;  /* 0x000000ff2900720c */ /* 0x000ff60003f45320 */
[----:B------:R-:W-:Y:S02]  /*6e10*/  @!UPT UIADD3 URZ, UPT, UPT, URZ, URZ, URZ ;  /* 0x000000fffffff290 */ /* 0x000fe4000fffe0ff */
[----:B------:R-:W4:Y:S01]  /*6e20*/  @P2 LDC.64 R2, c[0x0][0x8a8] ;  /* 0x00022a00ff022b82 */ /* 0x000f220000000a00 */
[----:B--2---:R-:W-:Y:S04]  /*6e30*/  @P2 IMAD R0, R42, UR36, RZ ;  /* 0x000000242a002c24 */ /* 0x004fe8000f8e02ff */
[----:B----4-:R-:W-:Y:S05]  /*6e40*/  @P2 IMAD.WIDE R2, R0, 0x4, R2 ;  /* 0x0000000400022825 */ /* 0x010fea00078e0202 */
[----:B-1---5:R1:W5:Y:S02]  /*6e50*/  @P2 LDG.E R24, desc[UR6][R2.64] ;  /* 0x0000000602182981 */ /* 0x022364000c1e1900 */
[----:B-1----:R-:W4:Y:S02]  /*6e60*/  @!P2 LDC R24, c[0x0][0x8a0] ;  /* 0x00022800ff18ab82 */ /* 0x002f240000000800 */
.L_x_123:
[----:B---3-5:R-:W-:Y:S01]  /*6e70*/  @P0 FSETP.NEU.AND P4, PT, R25, RZ, PT ;  /* 0x000000ff1900020b */ /* 0x028fe20003f8d000 */
[----:B--2---:R-:W-:Y:S01]  /*6e80*/  IMAD.U32 R0, RZ, RZ, UR4 ;  /* 0x00000004ff007e24 */ /* 0x004fe2000f8e00ff */
[----:B------:R-:W-:Y:S01]  /*6e90*/  @P0 LOP3.LUT P2, RZ, R49, 0xff, RZ, 0xc0, !PT ;  /* 0x000000ff31ff0812 */ /* 0x000fe2000784c0ff */
[----:B------:R-:W-:Y:S01]  /*6ea0*/  IMAD.U32 R3, RZ, RZ, UR45 ;  /* 0x0000002dff037e24 */ /* 0x000fe2000f8e00ff */
[----:B------:R-:W-:Y:S01]  /*6eb0*/  @P0 SEL R2, RZ, 0xffffffff, P4 ;  /* 0xffffffffff020807 */ /* 0x000fe20002000000 */
[----:B------:R-:W-:Y:S01]  /*6ec0*/  BSSY B1, `(.L_x_124) ;  /* 0x0000035000017945 */ /* 0x000fe20003800000 */
[----:B------:R-:W-:Y:S02]  /*6ed0*/  LOP3.LUT R4, R55, 0x1, RZ, 0x3c, !PT ;  /* 0x0000000137047812 */ /* 0x000fe400078e3cff */
[----:B------:R-:W-:Y:S02]  /*6ee0*/  CS2R R38, SRZ ;  /* 0x0000000000267805 */ /* 0x000fe4000001ff00 */
[----:B------:R-:W-:Y:S02]  /*6ef0*/  @P1 SEL R2, R0, R2, !P2 ;  /* 0x0000000200021207 */ /* 0x000fe40005000000 */
[----:B------:R-:W-:Y:S02]  /*6f00*/  CS2R R36, SRZ ;  /* 0x0000000000247805 */ /* 0x000fe4000001ff00 */
[----:B------:R-:W-:Y:S02]  /*6f10*/  LEA R3, R3, UR44, 0x3 ;  /* 0x0000002c03037c11 */ /* 0x000fe4000f8e18ff */
[----:B------:R-:W-:Y:S02]  /*6f20*/  CS2R R30, SRZ ;  /* 0x00000000001e7805 */ /* 0x000fe4000001ff00 */
[----:B------:R-:W-:Y:S02]  /*6f30*/  @P0 LOP3.LUT R2, R2, 0x1, RZ, 0xc0, !PT ;  /* 0x0000000102020812 */ /* 0x000fe400078ec0ff */
[----:B------:R-:W-:Y:S02]  /*6f40*/  CS2R R28, SRZ ;  /* 0x00000000001c7805 */ /* 0x000fe4000001ff00 */
[----:B------:R-:W-:Y:S02]  /*6f50*/  LEA R26, R22, UR44, 0x3 ;  /* 0x0000002c161a7c11 */ /* 0x000fe4000f8e18ff */
[----:B------:R-:W-:Y:S02]  /*6f60*/  ISETP.NE.U32.OR P6, PT, R2, 0x1, !P0 ;  /* 0x000000010200780c */ /* 0x000fe400047c5470 */
[----:B------:R-:W-:Y:S02]  /*6f70*/  SHF.L.U32 R5, R54, 0x1f, RZ ;  /* 0x0000001f36057819 */ /* 0x000fe400000006ff */
[----:B------:R-:W-:Y:S02]  /*6f80*/  LEA.HI R2, R22, R22, RZ, 0x1 ;  /* 0x0000001616027211 */ /* 0x000fe400078f08ff */
[----:B------:R-:W-:Y:S02]  /*6f90*/  PLOP3.LUT P5, PT, PT, PT, PT, 0x8, 0x80 ;  /* 0x000000000080781c */ /* 0x000fe40003fae170 */
[----:B------:R-:W-:Y:S05]  /*6fa0*/  P2R R58, PR, RZ, 0x40 ;  /* 0x00000040ff3a7803 */ /* 0x000fea0000000000 */
[----:B------:R-:W-:Y:S04]  /*6fb0*/  @P6 SHF.L.U32 R0, R4, 0x1f, RZ ;  /* 0x0000001f04006819 */ /* 0x000fe800000006ff */
[----:B------:R1:W2:Y:S01]  /*6fc0*/  @P6 SYNCS.PHASECHK.TRANS64.TRYWAIT P0, [R3+URZ+0x240], R0 ;  /* 0x00024000030065a7 */ /* 0x0002a200080011ff */
[----:B------:R3:W3:Y:S01]  /*6fd0*/  SYNCS.PHASECHK.TRANS64.TRYWAIT P4, [R26+URZ+0x290], R5 ;  /* 0x000290051a0075a7 */ /* 0x0006e200080811ff */
[C---:B-1----:R-:W-:Y:S01]  /*6fe0*/  IMAD.SHL.U32 R0, R2.reuse, 0x10, RZ ;  /* 0x0000001002007824 */ /* 0x042fe200078e00ff */
[----:B------:R-:W-:Y:S04]  /*6ff0*/  LOP3.LUT R2, R2, 0xffe, RZ, 0xc0, !PT ;  /* 0x00000ffe02027812 */ /* 0x000fe800078ec0ff */
[----:B------:R-:W-:Y:S01]  /*7000*/  LOP3.LUT R0, R0, 0xffffffe0, RZ, 0xc0, !PT ;  /* 0xffffffe000007812 */ /* 0x000fe200078ec0ff */
[----:B------:R-:W-:Y:S04]  /*7010*/  IMAD.IADD R2, R22, 0x1, -R2 ;  /* 0x0000000116027824 */ /* 0x000fe800078e0a02 */
[----:B------:R-:W-:Y:S04]  /*7020*/  IMAD.IADD R0, R23, 0x1, R0 ;  /* 0x0000000117007824 */ /* 0x000fe800078e0200 */
[----:B------:R-:W-:Y:S01]  /*7030*/  IMAD R2, R2, 0x100000, R0 ;  /* 0x0010000002027824 */ /* 0x000fe200078e0200 */
[----:B--2---:R-:W-:Y:S01]  /*7040*/  @P6 PLOP3.LUT P5, PT, P0, PT, PT, 0x8, 0x80 ;  /* 0x000000000080681c */ /* 0x004fe200007ae170 */
[----:B------:R-:W-:Y:S01]  /*7050*/  @!UPT UIADD3 URZ, UPT, UPT, URZ, URZ, URZ ;  /* 0x000000fffffff290 */ /* 0x000fe2000fffe0ff */
[----:B---3--:R-:W-:Y:S11]  /*7060*/  @!P6 BRA `(.L_x_125) ;  /* 0x000000000068e947 */ /* 0x008ff60003800000 */
[----:B------:R-:W-:Y:S01]  /*7070*/  ISETP.NE.U32.AND P0, PT, RZ, UR58, PT ;  /* 0x0000003aff007c0c */ /* 0x000fe2000bf05070 */
[----:B------:R-:W-:Y:S01]  /*7080*/  BSSY B0, `(.L_x_126) ;  /* 0x000000e000007945 */ /* 0x000fe20003800000 */
[----:B------:R-:W-:Y:S02]  /*7090*/  FSETP.NEU.AND P2, PT, R25, RZ, PT ;  /* 0x000000ff1900720b */ /* 0x000fe40003f4d000 */
[----:B------:R-:W-:Y:S02]  /*70a0*/  ISETP.NE.AND.EX P0, PT, RZ, UR59, PT, P0 ;  /* 0x0000003bff007c0c */ /* 0x000fe4000bf05300 */
[----:B------:R-:W-:Y:S02]  /*70b0*/  LOP3.LUT P1, RZ, R49, 0xff, RZ, 0xc0, !PT ;  /* 0x000000ff31ff7812 */ /* 0x000fe4000782c0ff */
[----:B------:R-:W-:Y:S02]  /*70c0*/  SEL R0, RZ, 0xffffffff, P2 ;  /* 0xffffffffff007807 */ /* 0x000fe40001000000 */
[----:B------:R-:W-:Y:S04]  /*70d0*/  SEL R6, RZ, 0xffffffff, P0 ;  /* 0xffffffffff067807 */ /* 0x000fe80000000000 */
[----:B------:R-:W-:Y:S04]  /*70e0*/  @P3 SEL R0, R6, R0, !P1 ;  /* 0x0000000006003207 */ /* 0x000fe80004800000 */
[----:B------:R-:W-:Y:S04]  /*70f0*/  LOP3.LUT R0, R0, 0x1, RZ, 0xc0, !PT ;  /* 0x0000000100007812 */ /* 0x000fe800078ec0ff */
[----:B------:R-:W-:Y:S01]  /*7100*/  ISETP.NE.U32.AND P0, PT, R0, 0x1, PT ;  /* 0x000000010000780c */ /* 0x000fe20003f05070 */
[----:B------:R-:W-:Y:S01]  /*7110*/  IMAD.U32 R0, RZ, RZ, UR45 ;  /* 0x0000002dff007e24 */ /* 0x000fe2000f8e00ff */
[----:B------:R-:W-:Y:S11]  /*7120*/  @!P5 BRA `(.L_x_127) ;  /* 0x00000000000cd947 */ /* 0x000ff60003800000 */
[----:B------:R-:W-:Y:S04]  /*7130*/  SHF.L.U32 R4, R4, 0x1f, RZ ;  /* 0x0000001f04047819 */ /* 0x000fe800000006ff */
[----:B------:R-:W1:Y:S02]  /*7140*/  SYNCS.PHASECHK.TRANS64.TRYWAIT P1, [R3+URZ+0x240], R4 ;  /* 0x00024004030075a7 */ /* 0x000e6400080211ff */
[----:B-1----:R-:W-:Y:S05]  /*7150*/  @!P1 BRA `(.L_x_128) ;  /* 0x0000001c00f49947 */ /* 0x002fea0003800000 */
.L_x_127:
[----:B------:R-:W-:Y:S05]  /*7160*/  BSYNC B0 ;  /* 0x0000000000007941 */ /* 0x000fea0003800000 */
.L_x_126:
[----:B-1----:R-:W-:Y:S01]  /*7170*/  @P0 IMAD R3, R0, 0x800, R48 ;  /* 0x0000080000030824 */ /* 0x002fe200078e0230 */
[----:B------:R-:W-:Y:S02]  /*7180*/  CS2R R30, SRZ ;  /* 0x00000000001e7805 */ /* 0x000fe4000001ff00 */
[----:B------:R-:W-:Y:S01]  /*7190*/  CS2R R28, SRZ ;  /* 0x00000000001c7805 */ /* 0x000fe2000001ff00 */
[----:B------:R-:W-:Y:S01]  /*71a0*/  IMAD.MOV.U32 R38, RZ, RZ, RZ ;  /* 0x000000ffff267224 */ /* 0x000fe200078e00ff */
[----:B------:R-:W-:Y:S02]  /*71b0*/  CS2R R36, SRZ ;  /* 0x0000000000247805 */ /* 0x000fe4000001ff00 */
[----:B------:R-:W-:Y:S01]  /*71c0*/  @P0 LEA R3, R3, UR44, 0x1 ;  /* 0x0000002c03030c11 */ /* 0x000fe2000f8e08ff */
[----:B------:R-:W-:Y:S05]  /*71d0*/  @P0 WARPSYNC.ALL ;  /* 0x0000000000000948 */ /* 0x000fea0003800000 */
[----:B------:R1:W2:Y:S01]  /*71e0*/  @P0 LDSM.16.M88.4 R28, [R3+0x400] ;  /* 0x00040000031c083b */ /* 0x0002a20000000200 */
[----:B------:R-:W-:Y:S05]  /*71f0*/  @P0 IMAD R0, R56, 0x2, R3 ;  /* 0x0000000238000824 */ /* 0x000fea00078e0203 */
[----:B------:R1:W3:Y:S02]  /*7200*/  @P0 LDSM.16.M88.4 R36, [R0+0x400] ;  /* 0x000400000024083b */ /* 0x0002e40000000200 */
.L_x_125:
[----:B------:R-:W-:Y:S05]  /*7210*/  BSYNC B1 ;  /* 0x0000000000017941 */ /* 0x000fea0003800000 */
.L_x_124:
[----:B-1----:R-:W-:Y:S04]  /*7220*/  SHF.R.U32.HI R0, RZ, 0x15, R2 ;  /* 0x00000015ff007819 */ /* 0x002fe80000011602 */
[----:B------:R-:W-:Y:S01]  /*7230*/  LOP3.LUT P0, RZ, R0, 0x3, R50, 0x48, !PT ;  /* 0x0000000300ff7812 */ /* 0x000fe20007804832 */
[----:B------:R-:W-:Y:S01]  /*7240*/  @!UPT UIADD3 URZ, UPT, UPT, URZ, URZ, URZ ;  /* 0x000000fffffff290 */ /* 0x000fe2000fffe0ff */
[----:B------:R-:W-:Y:S11]  /*7250*/  @P4 BRA `(.L_x_129) ;  /* 0x0000000000084947 */ /* 0x000ff60003800000 */
[----:B------:R-:W1:Y:S02]  /*7260*/  SYNCS.PHASECHK.TRANS64.TRYWAIT P1, [R26+URZ+0x290], R5 ;  /* 0x000290051a0075a7 */ /* 0x000e6400080211ff */
[----:B-1----:R-:W-:Y:S05]  /*7270*/  @!P1 BRA `(.L_x_130) ;  /* 0x0000001c00c09947 */ /* 0x002fea0003800000 */
.L_x_129:
[----:B------:R-:W-:Y:S05]  /*7280*/  @!P0 BRA `(.L_x_131) ;  /* 0x0000000000408947 */ /* 0x000fea0003800000 */
[----:B------:R-:W1:Y:S01]  /*7290*/  LDCU.64 UR8, c[0x4][0x70] ;  /* 0x01000e00ff0877ac */ /* 0x000e620008000a00 */
[----:B------:R-:W-:Y:S01]  /*72a0*/  MOV R15, 0x0 ;  /* 0x00000000000f7802 */ /* 0x000fe20000000f00 */
[----:B------:R-:W-:Y:S02]  /*72b0*/  HFMA2 R12, -RZ, RZ, 0, 5.9604644775390625e-08 ;  /* 0x00000001ff0c7431 */ /* 0x000fe400000001ff */
[----:B------:R-:W-:Y:S02]  /*72c0*/  IMAD.MOV.U32 R8, RZ, RZ, 0x192 ;  /* 0x00000192ff087424 */ /* 0x000fe400078e00ff */
[----:B------:R-:W-:Y:S01]  /*72d0*/  IMAD.MOV.U32 R13, RZ, RZ, RZ ;  /* 0x000000ffff0d7224 */ /* 0x000fe200078e00ff */
[----:B------:R-:W5:Y:S01]  /*72e0*/  LDCU.64 UR6, c[0x4][0x78] ;  /* 0x01000f00ff0677ac */ /* 0x000f620008000a00 */
[----:B------:R-:W2:Y:S01]  /*72f0*/  LDC.64 R14, c[0x4][R15] ;  /* 0x010000000f0e7b82 */ /* 0x000ea20000000a00 */
[----:B------:R-:W4:Y:S01]  /*7300*/  LDCU.64 UR4, c[0x4][0x10] ;  /* 0x01000200ff0477ac */ /* 0x000f220008000a00 */
[----:B-1----:R-:W-:Y:S01]  /*7310*/  MOV R5, UR9 ;  /* 0x0000000900057c02 */ /* 0x002fe20008000f00 */
[----:B------:R-:W-:Y:S01]  /*7320*/  IMAD.U32 R4, RZ, RZ, UR8 ;  /* 0x00000008ff047e24 */ /* 0x000fe2000f8e00ff */
[----:B-----5:R-:W-:Y:S01]  /*7330*/  MOV R7, UR7 ;  /* 0x0000000700077c02 */ /* 0x020fe20008000f00 */
[----:B------:R-:W-:Y:S01]  /*7340*/  IMAD.U32 R6, RZ, RZ, UR6 ;  /* 0x00000006ff067e24 */ /* 0x000fe2000f8e00ff */
[----:B----4-:R-:W-:Y:S01]  /*7350*/  MOV R11, UR5 ;  /* 0x00000005000b7c02 */ /* 0x010fe20008000f00 */
[----:B------:R-:W-:Y:S02]  /*7360*/  IMAD.U32 R10, RZ, RZ, UR4 ;  /* 0x00000004ff0a7e24 */ /* 0x000fe4000f8e00ff */
[----:B------:R-:W-:Y:S07]  /*7370*/  LEPC R20, `(.L_x_131) ;  /* 0x000000001014794e */ /* 0x000fee0000000000 */
[----:B--23--:R-:W-:Y:S05]  /*7380*/  CALL.ABS.NOINC R14 ;  /* 0x000000000e007343 */ /* 0x00cfea0003c00000 */
.L_x_131:
[----:B------:R-:W-:Y:S01]  /*7390*/  ISETP.NE.AND P0, PT, R57, RZ, PT ;  /* 0x000000ff3900720c */ /* 0x000fe20003f05270 */
[----:B------:R-:W-:Y:S05]  /*73a0*/  WARPSYNC.ALL ;  /* 0x0000000000007948 */ /* 0x000fea0003800000 */
[----:B------:R-:W-:Y:S01]  /*73b0*/  R2UR UR4, R2 ;  /* 0x00000000020472ca */ /* 0x000fe200000e0000 */
[----:B------:R-:W1:Y:S01]  /*73c0*/  S2UR UR5, SR_CgaCtaId ;  /* 0x00000000000579c3 */ /* 0x000e620000008800 */
[C---:B--2---:R-:W-:Y:S01]  /*73d0*/  SHF.L.U32 R20, R28.reuse, 0x10, RZ ;  /* 0x000000101c147819 */ /* 0x044fe200000006ff */
[----:B------:R-:W-:Y:S01]  /*73e0*/  BSSY.RECONVERGENT B0, `(.L_x_132) ;  /* 0x0000057000007945 */ /* 0x000fe20003800200 */
[----:B------:R-:W-:Y:S02]  /*73f0*/  LOP3.LUT R21, R28, 0xffff0000, RZ, 0xc0, !PT ;  /* 0xffff00001c157812 */ /* 0x000fe400078ec0ff */
[C---:B------:R-:W-:Y:S02]  /*7400*/  LOP3.LUT R27, R29.reuse, 0xffff0000, RZ, 0xc0, !PT ;  /* 0xffff00001d1b7812 */ /* 0x040fe400078ec0ff */
[----:B------:R-:W-:Y:S02]  /*7410*/  SHF.L.U32 R28, R30, 0x10, RZ ;  /* 0x000000101e1c7819 */ /* 0x000fe400000006ff */
[C---:B---3--:R-:W-:Y:S02]  /*7420*/  SHF.L.U32 R32, R36.reuse, 0x10, RZ ;  /* 0x0000001024207819 */ /* 0x048fe400000006ff */
[----:B------:R-:W-:Y:S01]  /*7430*/  LOP3.LUT R33, R36, 0xffff0000, RZ, 0xc0, !PT ;  /* 0xffff000024217812 */ /* 0x000fe200078ec0ff */
[----:B------:R-:W4:Y:S01]  /*7440*/  LDTM.16dp256bit.x4 R4, tmem[UR4] ;  /* 0x00000004000479ee */ /* 0x000f220008120000 */
[----:B------:R-:W-:Y:S01]  /*7450*/  R2UR UR4, R26 ;  /* 0x000000001a0472ca */ /* 0x000fe200000e0000 */
[----:B------:R-:W-:Y:S01]  /*7460*/  NOP ;  /* 0x0000000000007918 */ /* 0x000fe20000000000 */
[----:B------:R-:W-:Y:S02]  /*7470*/  SHF.L.U32 R26, R29, 0x10, RZ ;  /* 0x000000101d1a7819 */ /* 0x000fe400000006ff */
[----:B------:R-:W-:Y:S02]  /*7480*/  LOP3.LUT R29, R30, 0xffff0000, RZ, 0xc0, !PT ;  /* 0xffff00001e1d7812 */ /* 0x000fe400078ec0ff */
[C---:B------:R-:W-:Y:S02]  /*7490*/  SHF.L.U32 R30, R31.reuse, 0x10, RZ ;  /* 0x000000101f1e7819 */ /* 0x040fe400000006ff */
[----:B------:R-:W-:Y:S02]  /*74a0*/  LOP3.LUT R31, R31, 0xffff0000, RZ, 0xc0, !PT ;  /* 0xffff00001f1f7812 */ /* 0x000fe400078ec0ff */
[C---:B------:R-:W-:Y:S02]  /*74b0*/  SHF.L.U32 R34, R37.reuse, 0x10, RZ ;  /* 0x0000001025227819 */ /* 0x040fe400000006ff */
[----:B------:R-:W-:Y:S01]  /*74c0*/  LOP3.LUT R35, R37, 0xffff0000, RZ, 0xc0, !PT ;  /* 0xffff000025237812 */ /* 0x000fe200078ec0ff */
[----:B------:R-:W-:Y:S01]  /*74d0*/  UIADD3 UR4, UPT, UPT, UR4, 0x2b0, URZ ;  /* 0x000002b004047890 */ /* 0x000fe2000fffe0ff */
[C---:B------:R-:W-:Y:S02]  /*74e0*/  SHF.L.U32 R36, R38.reuse, 0x10, RZ ;  /* 0x0000001026247819 */ /* 0x040fe400000006ff */
[----:B------:R-:W-:Y:S02]  /*74f0*/  LOP3.LUT R37, R38, 0xffff0000, RZ, 0xc0, !PT ;  /* 0xffff000026257812 */ /* 0x000fe400078ec0ff */
[C---:B------:R-:W-:Y:S02]  /*7500*/  SHF.L.U32 R38, R39.reuse, 0x10, RZ ;  /* 0x0000001027267819 */ /* 0x040fe400000006ff */
[----:B------:R-:W-:Y:S01]  /*7510*/  LOP3.LUT R39, R39, 0xffff0000, RZ, 0xc0, !PT ;  /* 0xffff000027277812 */ /* 0x000fe200078ec0ff */
[C---:B----4-:R-:W-:Y:S01]  /*7520*/  FMUL R4, R24.reuse, R4 ;  /* 0x0000000418047220 */ /* 0x050fe20000400000 */
[----:B-1----:R-:W-:Y:S01]  /*7530*/  UPRMT UR5, UR5, 0x654, UR4 ;  /* 0x0000065405057896 */ /* 0x002fe20008000004 */
[C---:B------:R-:W-:Y:S01]  /*7540*/  FMUL R5, R24.reuse, R5 ;  /* 0x0000000518057220 */ /* 0x040fe20000400000 */
[C---:B------:R-:W-:Y:S01]  /*7550*/  FMUL R6, R24.reuse, R6 ;  /* 0x0000000618067220 */ /* 0x040fe20000400000 */
[C---:B------:R-:W-:Y:S01]  /*7560*/  FFMA R4, R25.reuse, R20, R4 ;  /* 0x0000001419047223 */ /* 0x040fe20000000004 */
[C---:B------:R-:W-:Y:S01]  /*7570*/  FMUL R7, R24.reuse, R7 ;  /* 0x0000000718077220 */ /* 0x040fe20000400000 */
[C---:B------:R-:W-:Y:S01]  /*7580*/  FFMA R5, R25.reuse, R21, R5 ;  /* 0x0000001519057223 */ /* 0x040fe20000000005 */
[C---:B------:R-:W-:Y:S01]  /*7590*/  FFMA R6, R25.reuse, R26, R6 ;  /* 0x0000001a19067223 */ /* 0x040fe20000000006 */
[C---:B------:R-:W-:Y:S01]  /*75a0*/  FMUL R8, R24.reuse, R8 ;  /* 0x0000000818087220 */ /* 0x040fe20000400000 */
[----:B------:R-:W-:Y:S01]  /*75b0*/  FFMA R7, R25, R27, R7 ;  /* 0x0000001b19077223 */ /* 0x000fe20000000007 */
[C---:B------:R-:W-:Y:S01]  /*75c0*/  FMUL R9, R24.reuse, R9 ;  /* 0x0000000918097220 */ /* 0x040fe20000400000 */
[----:B------:R-:W-:Y:S01]  /*75d0*/  F2FP.BF16.F32.PACK_AB R4, R5, R4 ;  /* 0x000000040504723e */ /* 0x000fe200000010ff */
[----:B------:R-:W-:Y:S01]  /*75e0*/  SYNCS.ARRIVE.TRANS64.RED.A1T0 RZ, [UR5], RZ ;  /* 0x000000ffffff79a7 */ /* 0x000fe20008100405 */
[----:B------:R-:W-:Y:S01]  /*75f0*/  FFMA R8, R25, R28, R8 ;  /* 0x0000001c19087223 */ /* 0x000fe20000000008 */
[----:B------:R-:W-:Y:S01]  /*7600*/  F2FP.BF16.F32.PACK_AB R5, R7, R6 ;  /* 0x000000060705723e */ /* 0x000fe200000010ff */
[C---:B------:R-:W-:Y:S01]  /*7610*/  FFMA R9, R25.reuse, R29, R9 ;  /* 0x0000001d19097223 */ /* 0x040fe20000000009 */
[C---:B------:R-:W-:Y:S01]  /*7620*/  FMUL R10, R24.reuse, R10 ;  /* 0x0000000a180a7220 */ /* 0x040fe20000400000 */
[C---:B------:R-:W-:Y:S01]  /*7630*/  FMUL R11, R24.reuse, R11 ;  /* 0x0000000b180b7220 */ /* 0x040fe20000400000 */
[C---:B------:R-:W-:Y:S01]  /*7640*/  FMUL R0, R24.reuse, R12 ;  /* 0x0000000c18007220 */ /* 0x040fe20000400000 */
[C---:B------:R-:W-:Y:S01]  /*7650*/  FMUL R2, R24.reuse, R13 ;  /* 0x0000000d18027220 */ /* 0x040fe20000400000 */
[----:B------:R-:W-:Y:S01]  /*7660*/  FFMA R10, R25, R30, R10 ;  /* 0x0000001e190a7223 */ /* 0x000fe2000000000a */
[C---:B------:R-:W-:Y:S01]  /*7670*/  FMUL R3, R24.reuse, R14 ;  /* 0x0000000e18037220 */ /* 0x040fe20000400000 */
[----:B------:R-:W-:Y:S01]  /*7680*/  F2FP.BF16.F32.PACK_AB R6, R9, R8 ;  /* 0x000000080906723e */ /* 0x000fe200000010ff */
[C---:B------:R-:W-:Y:S01]  /*7690*/  FFMA R11, R25.reuse, R31, R11 ;  /* 0x0000001f190b7223 */ /* 0x040fe2000000000b */
[C---:B------:R-:W-:Y:S01]  /*76a0*/  FMUL R15, R24.reuse, R15 ;  /* 0x0000000f180f7220 */ /* 0x040fe20000400000 */
[C---:B------:R-:W-:Y:S01]  /*76b0*/  FMUL R12, R24.reuse, R16 ;  /* 0x00000010180c7220 */ /* 0x040fe20000400000 */
[C---:B------:R-:W-:Y:S01]  /*76c0*/  FFMA R0, R25.reuse, R32, R0 ;  /* 0x0000002019007223 */ /* 0x040fe20000000000 */
[----:B------:R-:W-:Y:S01]  /*76d0*/  MOV R8, UR45 ;  /* 0x0000002d00087c02 */ /* 0x000fe20008000f00 */
[C---:B------:R-:W-:Y:S01]  /*76e0*/  FMUL R13, R24.reuse, R17 ;  /* 0x00000011180d7220 */ /* 0x040fe20000400000 */
[C---:B------:R-:W-:Y:S01]  /*76f0*/  FFMA R2, R25.reuse, R33, R2 ;  /* 0x0000002119027223 */ /* 0x040fe20000000002 */
[C---:B------:R-:W-:Y:S01]  /*7700*/  FMUL R14, R24.reuse, R18 ;  /* 0x00000012180e7220 */ /* 0x040fe20000400000 */
[C---:B------:R-:W-:Y:S01]  /*7710*/  FFMA R3, R25.reuse, R34, R3 ;  /* 0x0000002219037223 */ /* 0x040fe20000000003 */
[C---:B------:R-:W-:Y:S01]  /*7720*/  FFMA R15, R25.reuse, R35, R15 ;  /* 0x00000023190f7223 */ /* 0x040fe2000000000f */
[----:B------:R-:W-:Y:S01]  /*7730*/  FMUL R19, R24, R19 ;  /* 0x0000001318137220 */ /* 0x000fe20000400000 */
[C---:B------:R-:W-:Y:S01]  /*7740*/  FFMA R12, R25.reuse, R36, R12 ;  /* 0x00000024190c7223 */ /* 0x040fe2000000000c */
[----:B------:R-:W-:Y:S01]  /*7750*/  LEA R8, R8, R48, 0xb ;  /* 0x0000003008087211 */ /* 0x000fe200078e58ff */
[C---:B------:R-:W-:Y:S01]  /*7760*/  FFMA R13, R25.reuse, R37, R13 ;  /* 0x00000025190d7223 */ /* 0x040fe2000000000d */
[C---:B------:R-:W-:Y:S01]  /*7770*/  FFMA R14, R25.reuse, R38, R14 ;  /* 0x00000026190e7223 */ /* 0x040fe2000000000e */
[----:B------:R-:W-:Y:S01]  /*7780*/  FFMA R19, R25, R39, R19 ;  /* 0x0000002719137223 */ /* 0x000fe20000000013 */
[----:B------:R-:W-:Y:S01]  /*7790*/  F2FP.BF16.F32.PACK_AB R7, R11, R10 ;  /* 0x0000000a0b07723e */ /* 0x000fe200000010ff */
[----:B------:R-:W-:Y:S01]  /*77a0*/  UIADD3 UR4, UPT, UPT, UR45, 0x1, URZ ;  /* 0x000000012d047890 */ /* 0x000fe2000fffe0ff */
[----:B------:R-:W-:Y:S02]  /*77b0*/  LEA R8, R8, UR44, 0x1 ;  /* 0x0000002c08087c11 */ /* 0x000fe4000f8e08ff */
[----:B------:R-:W-:Y:S02]  /*77c0*/  F2FP.BF16.F32.PACK_AB R16, R2, R0 ;  /* 0x000000000210723e */ /* 0x000fe400000010ff */
[----:B------:R-:W-:Y:S01]  /*77d0*/  F2FP.BF16.F32.PACK_AB R17, R15, R3 ;  /* 0x000000030f11723e */ /* 0x000fe200000010ff */
[----:B------:R1:W-:Y:S01]  /*77e0*/  STSM.16.M88.4 [R8+0x400], R4 ;  /* 0x0004000408007844 */ /* 0x0003e20000000200 */
[----:B------:R-:W-:Y:S02]  /*77f0*/  F2FP.BF16.F32.PACK_AB R18, R13, R12 ;  /* 0x0000000c0d12723e */ /* 0x000fe400000010ff */
[----:B------:R-:W-:Y:S02]  /*7800*/  F2FP.BF16.F32.PACK_AB R19, R19, R14 ;  /* 0x0000000e1313723e */ /* 0x000fe400000010ff */
[----:B------:R-:W-:Y:S05]  /*7810*/  LEA R0, R56, R8, 0x1 ;  /* 0x0000000838007211 */ /* 0x000fea00078e08ff */
[----:B------:R1:W-:Y:S01]  /*7820*/  STSM.16.M88.4 [R0+0x400], R16 ;  /* 0x0004001000007844 */ /* 0x0003e20000000200 */
[----:B------:R-:W-:Y:S01]  /*7830*/  @!PT LDS RZ, [RZ] ;  /* 0x00000000fffff984 */ /* 0x000fe20000000800 */
[----:B------:R-:W-:Y:S01]  /*7840*/  @!PT LDS RZ, [RZ] ;  /* 0x00000000fffff984 */ /* 0x000fe20000000800 */
[----:B------:R-:W-:Y:S01]  /*7850*/  @!PT LDS RZ, [RZ] ;  /* 0x00000000fffff984 */ /* 0x000fe20000000800 */
[----:B------:R-:W-:Y:S01]  /*7860*/  @!PT LDS RZ, [RZ] ;  /* 0x00000000fffff984 */ /* 0x000fe20000000800 */
[----:B------:R2:W-:Y:S07]  /*7870*/  MEMBAR.ALL.CTA ;  /* 0x0000000000007992 */ /* 0x0005ee0000008000 */
[----:B--2---:R-:W2:Y:S02]  /*7880*/  FENCE.VIEW.ASYNC.S ;  /* 0x00000000000073c6 */ /* 0x004ea40000000000 */
[----:B--2---:R-:W-:Y:S06]  /*7890*/  BAR.SYNC.DEFER_BLOCKING 0x1, 0x80 ;  /* 0x0042000000007b1d */ /* 0x004fec0000010000 */
[----:B------:R-:W-:Y:S05]  /*78a0*/  @P0 BRA `(.L_x_133) ;  /* 0x0000000000280947 */ /* 0x000fea0003800000 */
[----:B------:R-:W2:Y:S01]  /*78b0*/  LDCU.64 UR12, c[0x0][0x348] ;  /* 0x00006900ff0c77ac */ /* 0x000ea20008000a00 */
[----:B------:R-:W-:Y:S02]  /*78c0*/  ULEA UR5, UR45, UR44, 0xc ;  /* 0x0000002c2d057291 */ /* 0x000fe4000f8e60ff */
[----:B------:R-:W-:Y:S02]  /*78d0*/  USHF.L.U32 UR9, UR46, 0x5, URZ ;  /* 0x000000052e097899 */ /* 0x000fe400080006ff */
[----:B------:R-:W-:Y:S02]  /*78e0*/  USHF.L.U32 UR10, UR47, 0x6, URZ ;  /* 0x000000062f0a7899 */ /* 0x000fe400080006ff */
[----:B------:R-:W-:Y:S01]  /*78f0*/  UIADD3 UR8, UPT, UPT, UR5, 0x400, URZ ;  /* 0x0000040005087890 */ /* 0x000fe2000fffe0ff */
[----:B------:R-:W-:Y:S01]  /*7900*/  UMOV UR11, UR36 ;  /* 0x00000024000b7c82 */ /* 0x000fe20008000000 */
[----:B--2---:R-:W-:Y:S04]  /*7910*/  UIADD3 UR6, UP0, UPT, UR12, 0x680, URZ ;  /* 0x000006800c067890 */ /* 0x004fe8000ff1e0ff */
[----:B------:R-:W-:Y:S09]  /*7920*/  UIADD3.X UR7, UPT, UPT, URZ, UR13, URZ, UP0, !UPT ;  /* 0x0000000dff077290 */ /* 0x000ff200087fe4ff */
[----:B------:R2:W-:Y:S02]  /*7930*/  UTMASTG.3D [UR8], [UR6] ;  /* 0x00000008060073b5 */ /* 0x0005e40008010000 */
[----:B--2---:R0:W-:Y:S02]  /*7940*/  UTMACMDFLUSH ;  /* 0x00000000000079b7 */ /* 0x0041e40000000000 */
.L_x_133:
[----:B------:R-:W-:Y:S05]  /*7950*/  BSYNC.RECONVERGENT B0 ;  /* 0x0000000000007941 */ /* 0x000fea0003800200 */
.L_x_132:
[----:B------:R-:W-:Y:S04]  /*7960*/  BSSY.RECONVERGENT B0, `(.L_x_134) ;  /* 0x0000003000007945 */ /* 0x000fe80003800200 */
[----:B------:R-:W-:Y:S05]  /*7970*/  @P0 BRA `(.L_x_135) ;  /* 0x0000000000040947 */ /* 0x000fea0003800000 */
[----:B------:R-:W-:Y:S04]  /*7980*/  DEPBAR.LE SB0, 0x0 ;  /* 0x000080000000791a */ /* 0x000fe80000000000 */
.L_x_135:
[----:B------:R-:W-:Y:S05]  /*7990*/  BSYNC.RECONVERGENT B0 ;  /* 0x0000000000007941 */ /* 0x000fea0003800200 */
.L_x_134:
[----:B------:R-:W-:Y:S01]  /*79a0*/  BAR.SYNC.DEFER_BLOCKING 0x1, 0x80 ;  /* 0x0042000000007b1d */ /* 0x000fe20000010000 */
[----:B------:R-:W-:Y:S01]  /*79b0*/  UIADD3 UR48, UPT, UPT, UR48, 0x1, URZ ;  /* 0x0000000130307890 */ /* 0x000fe2000fffe0ff */
[----:B------:R-:W-:Y:S03]  /*79c0*/  IADD3 R22, PT, PT, R22, 0x1, RZ ;  /* 0x0000000116167810 */ /* 0x000fe60007ffe0ff */
[----:B------:R-:W-:Y:S09]  /*79d0*/  UISETP.NE.AND UP0, UPT, UR48, URZ, UPT ;  /* 0x000000ff3000728c */ /* 0x000ff2000bf05270 */
[----:B------:R-:W-:Y:S05]  /*79e0*/  BRA.U !UP0, `(.L_x_136) ;  /* 0x0000000108287547 */ /* 0x000fea000b800000 */
[----:B------:R-:W-:Y:S01]  /*79f0*/  ISETP.NE.AND P0, PT, R58, RZ, PT ;  /* 0x000000ff3a00720c */ /* 0x000fe20003f05270 */
[----:B-1----:R-:W1:Y:S11]  /*7a00*/  S2R R0, SR_CgaCtaId ;  /* 0x0000000000007919 */ /* 0x002e760000008800 */
[----:B------:R-:W-:Y:S01]  /*7a10*/  @!UPT UIADD3 URZ, UPT, UPT, URZ, URZ, URZ ;  /* 0x000000fffffff290 */ /* 0x000fe2000fffe0ff */
[C---:B------:R-:W-:Y:S01]  /*7a20*/  @P0 LEA R2, R52.reuse, UR44, 0x3 ;  /* 0x0000002c34020c11 */ /* 0x040fe2000f8e18ff */
[----:B------:R-:W-:Y:S04]  /*7a30*/  VIADD R52, R52, 0x1 ;  /* 0x0000000134347836 */ /* 0x000fe80000000000 */
[----:B------:R-:W-:Y:S05]  /*7a40*/  @P0 VIADD R2, R2, 0x250 ;  /* 0x0000025002020836 */ /* 0x000fea0000000000 */
[----:B-1----:R-:W-:Y:S04]  /*7a50*/  @P0 PRMT R0, R0, 0x654, R2 ;  /* 0x0000065400000816 */ /* 0x002fe80000000002 */
[----:B------:R2:W-:Y:S01]  /*7a60*/  @P0 SYNCS.ARRIVE.TRANS64.RED.A1T0 RZ, [R0+URZ], RZ ;  /* 0x000000ff00ff09a7 */ /* 0x0005e200081004ff */
[C---:B------:R-:W-:Y:S04]  /*7a70*/  ISETP.NE.AND P0, PT, R52.reuse, 0x2, PT ;  /* 0x000000023400780c */ /* 0x040fe80003f05270 */
[----:B------:R-:W-:Y:S09]  /*7a80*/  SEL R52, R52, RZ, P0 ;  /* 0x000000ff34347207 */ /* 0x000ff20000000000 */
.L_x_136:
[----:B------:R-:W-:Y:S01]  /*7a90*/  ISETP.NE.AND P0, PT, R51, 0x2, PT ;  /* 0x000000023300780c */ /* 0x000fe20003f05270 */
[----:B------:R-:W-:Y:S01]  /*7aa0*/  UISETP.NE.AND UP1, UPT, UR51, URZ, UPT ;  /* 0x000000ff3300728c */ /* 0x000fe2000bf25270 */
[----:B------:R-:W-:Y:S01]  /*7ab0*/  ISETP.NE.AND P1, PT, R22, 0x4, PT ;  /* 0x000000041600780c */ /* 0x000fe20003f25270 */
[----:B------:R-:W-:Y:S01]  /*7ac0*/  UISETP.NE.AND UP0, UPT, UR4, 0x2, UPT ;  /* 0x000000020400788c */ /* 0x000fe2000bf05270 */
[----:B------:R-:W-:Y:S01]  /*7ad0*/  SEL R2, RZ, 0x1, P0 ;  /* 0x00000001ff027807 */ /* 0x000fe20000000000 */
[----:B------:R-:W-:Y:S01]  /*7ae0*/  UIADD3 UR46, UPT, UPT, UR37, UR57, URZ ;  /* 0x00000039252e7290 */ /* 0x000fe2000fffe0ff */
[----:B-12---:R-:W-:Y:S01]  /*7af0*/  SEL R0, RZ, 0x1, P1 ;  /* 0x00000001ff007807 */ /* 0x006fe20000800000 */
[----:B------:R-:W-:Y:S01]  /*7b00*/  USEL UR5, URZ, 0x1, UP0 ;  /* 0x00000001ff057887 */ /* 0x000fe20008000000 */
[----:B------:R-:W-:Y:S01]  /*7b10*/  LOP3.LUT R53, R53, R2, RZ, 0x3c, !PT ;  /* 0x0000000235357212 */ /* 0x000fe200078e3cff */
[----:B------:R-:W-:Y:S01]  /*7b20*/  UIADD3 UR47, UPT, UPT, UR38, UR60, URZ ;  /* 0x0000003c262f7290 */ /* 0x000fe2000fffe0ff */
[----:B------:R-:W-:Y:S01]  /*7b30*/  LOP3.LUT R54, R54, R0, RZ, 0x3c, !PT ;  /* 0x0000000036367212 */ /* 0x000fe200078e3cff */
[----:B------:R-:W-:Y:S01]  /*7b40*/  USEL UR45, UR4, URZ, UP0 ;  /* 0x000000ff042d7287 */ /* 0x000fe20008000000 */
[----:B------:R-:W-:Y:S01]  /*7b50*/  SEL R51, R51, RZ, P0 ;  /* 0x000000ff33337207 */ /* 0x000fe20000000000 */
[----:B------:R-:W-:Y:S01]  /*7b60*/  UMOV UR36, UR56 ;  /* 0x0000003800247c82 */ /* 0x000fe20008000000 */
[----:B------:R-:W-:Y:S02]  /*7b70*/  SEL R22, R22, RZ, P1 ;  /* 0x000000ff16167207 */ /* 0x000fe40000800000 */
[----:B------:R-:W-:Y:S01]  /*7b80*/  LOP3.LUT R55, R55, UR5, RZ, 0x3c, !PT ;  /* 0x0000000537377c12 */ /* 0x000fe2000f8e3cff */
[----:B------:R-:W-:Y:S06]  /*7b90*/  BRA.U UP1, `(.L_x_137) ;  /* 0xffffffe901107547 */ /* 0x000fec000b83ffff */
[----:B------:R-:W-:-:S09]  /*7ba0*/  UISETP.NE.AND UP0, UPT, UR62, URZ, UPT ;  /* 0x000000ff3e00728c */ /* 0x000fd2000bf05270 */
[----:B------:R-:W-:Y:S05]  /*7bb0*/  BRA.U !UP0, `(.L_x_138) ;  /* 0x0000000108487547 */ /* 0x000fea000b800000 */
[----:B------:R-:W1:Y:S02]  /*7bc0*/  LDCU.64 UR4, c[0x0][0x890] ;  /* 0x00011200ff0477ac */ /* 0x000e640008000a00 */
[----:B-1----:R-:W-:-:S04]  /*7bd0*/  UISETP.NE.U32.AND UP0, UPT, UR4, URZ, UPT ;  /* 0x000000ff0400728c */ /* 0x002fc8000bf05070 */
[----:B------:R-:W-:-:S09]  /*7be0*/  UISETP.NE.AND.EX UP0, UPT, UR5, URZ, UPT, UP0 ;  /* 0x000000ff0500728c */ /* 0x000fd2000bf05300 */
[----:B------:R-:W-:Y:S05]  /*7bf0*/  BRA.U UP0, `(.L_x_139) ;  /* 0x00000001000c7547 */ /* 0x000fea000b800000 */
[----:B------:R-:W-:-:S13]  /*7c00*/  FSETP.NEU.AND P0, PT, R25, RZ, PT ;  /* 0x000000ff1900720b */ /* 0x000fda0003f0d000 */
[----:B------:R-:W-:Y:S05]  /*7c10*/  @!P0 EXIT ;  /* 0x000000000000894d */ /* 0x000fea0003800000 */
[----:B------:R-:W-:Y:S05]  /*7c20*/  BRA `(.L_x_138) ;  /* 0x00000000002c7947 */ /* 0x000fea0003800000 */
.L_x_139:
[----:B------:R-:W-:Y:S01]  /*7c30*/  LOP3.LUT P0, RZ, R49, 0xff, RZ, 0xc0, !PT ;  /* 0x000000ff31ff7812 */ /* 0x000fe2000780c0ff */
[----:B------:R-:W-:-:S12]  /*7c40*/  BSSY.RECONVERGENT B0, `(.L_x_138) ;  /* 0x0000009000007945 */ /* 0x000fd80003800200 */
[----:B------:R-:W-:Y:S05]  /*7c50*/  @P0 BRA `(.L_x_140) ;  /* 0x0000000000140947 */ /* 0x000fea0003800000 */
[----:B------:R-:W1:Y:S02]  /*7c60*/  LDCU.64 UR4, c[0x0][0x888] ;  /* 0x00011100ff0477ac */ /* 0x000e640008000a00 */
[----:B-1----:R-:W-:-:S04]  /*7c70*/  ISETP.NE.U32.AND P0, PT, RZ, UR4, PT ;  /* 0x00000004ff007c0c */ /* 0x002fc8000bf05070 */
[----:B------:R-:W-:-:S13]  /*7c80*/  ISETP.NE.AND.EX P0, PT, RZ, UR5, PT, P0 ;  /* 0x00000005ff007c0c */ /* 0x000fda000bf05300 */
[----:B------:R-:W-:Y:S05]  /*7c90*/  @!P0 EXIT ;  /* 0x000000000000894d */ /* 0x000fea0003800000 */
[----:B------:R-:W-:Y:S05]  /*7ca0*/  BRA `(.L_x_141) ;  /* 0x0000000000087947 */ /* 0x000fea0003800000 */
.L_x_140:
[----:B------:R-:W-:-:S13]  /*7cb0*/  FSETP.NEU.AND P0, PT, R25, RZ, PT ;  /* 0x000000ff1900720b */ /* 0x000fda0003f0d000 */
[----:B------:R-:W-:Y:S05]  /*7cc0*/  @!P0 EXIT ;  /* 0x000000000000894d */ /* 0x000fea0003800000 */
.L_x_141:
[----:B------:R-:W-:Y:S05]  /*7cd0*/  BSYNC.RECONVERGENT B0 ;  /* 0x0000000000007941 */ /* 0x000fea0003800200 */
.L_x_138:
[----:B------:R-:W-:-:S04]  /*7ce0*/  DEPBAR.LE SB0, 0x0 ;  /* 0x000080000000791a */ /* 0x000fc80000000000 */
[----:B------:R-:W-:Y:S05]  /*7cf0*/  EXIT ;  /* 0x000000000000794d */ /* 0x000fea0003800000 */
.L_x_25:
[----:B-1----:R1:W3:Y:S02]  /*7d00*/  SYNCS.PHASECHK.TRANS64.TRYWAIT P0, [R0+URZ+0x2e0], R2 ;  /* 0x0002e002000075a7 */ /* 0x0022e400080011ff */
[----:B---3--:R-:W-:Y:S05]  /*7d10*/  @!P0 NANOSLEEP.SYNCS 0x989680 ;  /* 0x009896800000895d */ /* 0x008fea0003900000 */
[----:B------:R-:W3:Y:S02]  /*7d20*/  @!P0 SYNCS.PHASECHK.TRANS64 P0, [R0+URZ+0x2e0], R2 ;  /* 0x0002e002000085a7 */ /* 0x000ee400080010ff */
[----:B---3--:R-:W-:Y:S05]  /*7d30*/  @!P0 BRA `(.L_x_25) ;  /* 0xfffffffc00f08947 */ /* 0x008fea000383ffff */
[----:B------:R-:W-:Y:S05]  /*7d40*/  BRA `(.L_x_142) ;  /* 0xffffff9c00c87947 */ /* 0x000fea000383ffff */
.L_x_28:
[----:B-1----:R-:W-:-:S07]  /*7d50*/  MOV R0, UR33 ;  /* 0x0000002100007c02 */ /* 0x002fce0008000f00 */
.L_x_143:
[----:B-1----:R1:W3:Y:S02]  /*7d60*/  SYNCS.PHASECHK.TRANS64.TRYWAIT P0, [R0+URZ+0x120], R3 ;  /* 0x00012003000075a7 */ /* 0x0022e400080011ff */
[----:B---3--:R-:W-:Y:S05]  /*7d70*/  @!P0 NANOSLEEP.SYNCS 0x989680 ;  /* 0x009896800000895d */ /* 0x008fea0003900000 */
[----:B------:R-:W3:Y:S02]  /*7d80*/  @!P0 SYNCS.PHASECHK.TRANS64 P0, [R0+URZ+0x120], R3 ;  /* 0x00012003000085a7 */ /* 0x000ee400080010ff */
[----:B---3--:R-:W-:Y:S05]  /*7d90*/  @!P0 BRA `(.L_x_143) ;  /* 0xfffffffc00f08947 */ /* 0x008fea000383ffff */
[----:B------:R-:W-:Y:S05]  /*7da0*/  BRA `(.L_x_27) ;  /* 0xffffffa000087947 */ /* 0x000fea000383ffff */
.L_x_35:
[----:B-1----:R-:W-:-:S07]  /*7db0*/  MOV R0, UR9 ;  /* 0x0000000900007c02 */ /* 0x002fce0008000f00 */
.L_x_144:
[----:B-1----:R1:W3:Y:S02]  /*7dc0*/  SYNCS.PHASECHK.TRANS64.TRYWAIT P0, [R0+URZ+0x120], R3 ;  /* 0x00012003000075a7 */ /* 0x0022e400080011ff */
[----:B---3--:R-:W-:Y:S05]  /*7dd0*/  @!P0 NANOSLEEP.SYNCS 0x989680 ;  /* 0x009896800000895d */ /* 0x008fea0003900000 */
[----:B------:R-:W3:Y:S02]  /*7de0*/  @!P0 SYNCS.PHASECHK.TRANS64 P0, [R0+URZ+0x120], R3 ;  /* 0x00012003000085a7 */ /* 0x000ee400080010ff */
[----:B---3--:R-:W-:Y:S05]  /*7df0*/  @!P0 BRA `(.L_x_144) ;  /* 0xfffffffc00f08947 */ /* 0x008fea000383ffff */
[----:B------:R-:W-:Y:S05]  /*7e00*/  BRA `(.L_x_34) ;  /* 0xffffffa000c87947 */ /* 0x000fea000383ffff */
.L_x_40:
[----:B-1----:R1:W3:Y:S02]  /*7e10*/  SYNCS.PHASECHK.TRANS64.TRYWAIT P0, [R3+URZ+0x270], R0 ;  /* 0x00027000030075a7 */ /* 0x0022e400080011ff */
[----:B---3--:R-:W-:Y:S05]  /*7e20*/  @!P0 NANOSLEEP.SYNCS 0x989680 ;  /* 0x009896800000895d */ /* 0x008fea0003900000 */
[----:B------:R-:W3:Y:S02]  /*7e30*/  @!P0 SYNCS.PHASECHK.TRANS64 P0, [R3+URZ+0x270], R0 ;  /* 0x00027000030085a7 */ /* 0x000ee400080010ff */
[----:B---3--:R-:W-:Y:S05]  /*7e40*/  @!P0 BRA `(.L_x_40) ;  /* 0xfffffffc00f08947 */ /* 0x008fea000383ffff */
[----:B------:R-:W-:Y:S05]  /*7e50*/  BRA `(.L_x_145) ;  /* 0xffffffa400687947 */ /* 0x000fea000383ffff */
.L_x_44:
[----:B------:R-:W-:-:S07]  /*7e60*/  MOV R0, UR4 ;  /* 0x0000000400007c02 */ /* 0x000fce0008000f00 */
.L_x_146:
[----:B-1----:R1:W3:Y:S02]  /*7e70*/  SYNCS.PHASECHK.TRANS64.TRYWAIT P0, [R0+URZ], R2 ;  /* 0x00000002000075a7 */ /* 0x0022e400080011ff */
[----:B---3--:R-:W-:Y:S05]  /*7e80*/  @!P0 NANOSLEEP.SYNCS 0x989680 ;  /* 0x009896800000895d */ /* 0x008fea0003900000 */
[----:B------:R-:W3:Y:S02]  /*7e90*/  @!P0 SYNCS.PHASECHK.TRANS64 P0, [R0+URZ], R2 ;  /* 0x00000002000085a7 */ /* 0x000ee400080010ff */
[----:B---3--:R-:W-:Y:S05]  /*7ea0*/  @!P0 BRA `(.L_x_146) ;  /* 0xfffffffc00f08947 */ /* 0x008fea000383ffff */
[----:B------:R-:W-:Y:S05]  /*7eb0*/  BRA `(.L_x_147) ;  /* 0xffffffac000c7947 */ /* 0x000fea000383ffff */
.L_x_45:
[----:B------:R-:W-:-:S07]  /*7ec0*/  MOV R0, UR5 ;  /* 0x0000000500007c02 */ /* 0x000fce0008000f00 */
.L_x_148:
[----:B-1----:R1:W3:Y:S02]  /*7ed0*/  SYNCS.PHASECHK.TRANS64.TRYWAIT P0, [R0+URZ], R3 ;  /* 0x00000003000075a7 */ /* 0x0022e400080011ff */
[----:B---3--:R-:W-:Y:S05]  /*7ee0*/  @!P0 NANOSLEEP.SYNCS 0x989680 ;  /* 0x009896800000895d */ /* 0x008fea0003900000 */
[----:B------:R-:W3:Y:S02]  /*7ef0*/  @!P0 SYNCS.PHASECHK.TRANS64 P0, [R0+URZ], R3 ;  /* 0x00000003000085a7 */ /* 0x000ee400080010ff */
[----:B---3--:R-:W-:Y:S05]  /*7f00*/  @!P0 BRA `(.L_x_148) ;  /* 0xfffffffc00f08947 */ /* 0x008fea000383ffff */
[----:B------:R-:W-:Y:S05]  /*7f10*/  BRA `(.L_x_149) ;  /* 0xffffffac00187947 */ /* 0x000fea000383ffff */
.L_x_46:
[----:B------:R-:W-:-:S07]  /*7f20*/  MOV R0, UR5 ;  /* 0x0000000500007c02 */ /* 0x000fce0008000f00 */
.L_x_150:
[----:B-1----:R1:W3:Y:S02]  /*7f30*/  SYNCS.PHASECHK.TRANS64.TRYWAIT P0, [R0+URZ], R3 ;  /* 0x00000003000075a7 */ /* 0x0022e400080011ff */
[----:B---3--:R-:W-:Y:S05]  /*7f40*/  @!P0 NANOSLEEP.SYNCS 0x989680 ;  /* 0x009896800000895d */ /* 0x008fea0003900000 */
[----:B------:R-:W3:Y:S02]  /*7f50*/  @!P0 SYNCS.PHASECHK.TRANS64 P0, [R0+URZ], R3 ;  /* 0x00000003000085a7 */ /* 0x000ee400080010ff */
[----:B---3--:R-:W-:Y:S05]  /*7f60*/  @!P0 BRA `(.L_x_150) ;  /* 0xfffffffc00f08947 */ /* 0x008fea000383ffff */
[----:B------:R-:W-:Y:S05]  /*7f70*/  BRA `(.L_x_151) ;  /* 0xffffffac00247947 */ /* 0x000fea000383ffff */
.L_x_47:
[----:B------:R-:W-:-:S07]  /*7f80*/  MOV R0, UR5 ;  /* 0x0000000500007c02 */ /* 0x000fce0008000f00 */
.L_x_152:
[----:B-1----:R1:W3:Y:S02]  /*7f90*/  SYNCS.PHASECHK.TRANS64.TRYWAIT P0, [R0+URZ], R3 ;  /* 0x00000003000075a7 */ /* 0x0022e400080011ff */
[----:B---3--:R-:W-:Y:S05]  /*7fa0*/  @!P0 NANOSLEEP.SYNCS 0x989680 ;  /* 0x009896800000895d */ /* 0x008fea0003900000 */
[----:B------:R-:W3:Y:S02]  /*7fb0*/  @!P0 SYNCS.PHASECHK.TRANS64 P0, [R0+URZ], R3 ;  /* 0x00000003000085a7 */ /* 0x000ee400080010ff */
[----:B---3--:R-:W-:Y:S05]  /*7fc0*/  @!P0 BRA `(.L_x_152) ;  /* 0xfffffffc00f08947 */ /* 0x008fea000383ffff */
[----:B------:R-:W-:Y:S05]  /*7fd0*/  BRA `(.L_x_153) ;  /* 0xffffffac00307947 */ /* 0x000fea000383ffff */
.L_x_48:
[----:B------:R-:W-:-:S07]  /*7fe0*/  MOV R0, UR5 ;  /* 0x0000000500007c02 */ /* 0x000fce0008000f00 */
.L_x_154:
[----:B-1----:R1:W3:Y:S02]  /*7ff0*/  SYNCS.PHASECHK.TRANS64.TRYWAIT P0, [R0+URZ], R3 ;  /* 0x00000003000075a7 */ /* 0x0022e400080011ff */
[----:B---3--:R-:W-:Y:S05]  /*8000*/  @!P0 NANOSLEEP.SYNCS 0x989680 ;  /* 0x009896800000895d */ /* 0x008fea0003900000 */
[----:B------:R-:W3:Y:S02]  /*8010*/  @!P0 SYNCS.PHASECHK.TRANS64 P0, [R0+URZ], R3 ;  /* 0x00000003000085a7 */ /* 0x000ee400080010ff */
[----:B---3--:R-:W-:Y:S05]  /*8020*/  @!P0 BRA `(.L_x_154) ;  /* 0xfffffffc00f08947 */ /* 0x008fea000383ffff */
[----:B------:R-:W-:Y:S05]  /*8030*/  BRA `(.L_x_155) ;  /* 0xffffffac003c7947 */ /* 0x000fea000383ffff */
.L_x_49:
[----:B------:R-:W-:-:S07]  /*8040*/  MOV R0, UR5 ;  /* 0x0000000500007c02 */ /* 0x000fce0008000f00 */
.L_x_156:
[----:B-1----:R1:W3:Y:S02]  /*8050*/  SYNCS.PHASECHK.TRANS64.TRYWAIT P0, [R0+URZ], R3 ;  /* 0x00000003000075a7 */ /* 0x0022e400080011ff */
[----:B---3--:R-:W-:Y:S05]  /*8060*/  @!P0 NANOSLEEP.SYNCS 0x989680 ;  /* 0x009896800000895d */ /* 0x008fea0003900000 */
[----:B------:R-:W3:Y:S02]  /*8070*/  @!P0 SYNCS.PHASECHK.TRANS64 P0, [R0+URZ], R3 ;  /* 0x00000003000085a7 */ /* 0x000ee400080010ff */
[----:B---3--:R-:W-:Y:S05]  /*8080*/  @!P0 BRA `(.L_x_156) ;  /* 0xfffffffc00f08947 */ /* 0x008fea000383ffff */
[----:B------:R-:W-:Y:S05]  /*8090*/  BRA `(.L_x_157) ;  /* 0xffffffac00487947 */ /* 0x000fea000383ffff */
.L_x_50:
[----:B------:R-:W-:-:S07]  /*80a0*/  MOV R0, UR5 ;  /* 0x0000000500007c02 */ /* 0x000fce0008000f00 */
.L_x_158:
[----:B-1----:R1:W3:Y:S02]  /*80b0*/  SYNCS.PHASECHK.TRANS64.TRYWAIT P0, [R0+URZ], R3 ;  /* 0x00000003000075a7 */ /* 0x0022e400080011ff */
[----:B---3--:R-:W-:Y:S05]  /*80c0*/  @!P0 NANOSLEEP.SYNCS 0x989680 ;  /* 0x009896800000895d */ /* 0x008fea0003900000 */
[----:B------:R-:W3:Y:S02]  /*80d0*/  @!P0 SYNCS.PHASECHK.TRANS64 P0, [R0+URZ], R3 ;  /* 0x00000003000085a7 */ /* 0x000ee400080010ff */
[----:B---3--:R-:W-:Y:S05]  /*80e0*/  @!P0 BRA `(.L_x_158) ;  /* 0xfffffffc00f08947 */ /* 0x008fea000383ffff */
[----:B------:R-:W-:Y:S05]  /*80f0*/  BRA `(.L_x_159) ;  /* 0xffffffac00547947 */ /* 0x000fea000383ffff */
.L_x_51:
[----:B------:R-:W-:-:S07]  /*8100*/  MOV R0, UR5 ;  /* 0x0000000500007c02 */ /* 0x000fce0008000f00 */
.L_x_160:
[----:B-1----:R1:W3:Y:S02]  /*8110*/  SYNCS.PHASECHK.TRANS64.TRYWAIT P0, [R0+URZ], R3 ;  /* 0x00000003000075a7 */ /* 0x0022e400080011ff */
[----:B---3--:R-:W-:Y:S05]  /*8120*/  @!P0 NANOSLEEP.SYNCS 0x989680 ;  /* 0x009896800000895d */ /* 0x008fea0003900000 */
[----:B------:R-:W3:Y:S02]  /*8130*/  @!P0 SYNCS.PHASECHK.TRANS64 P0, [R0+URZ], R3 ;  /* 0x00000003000085a7 */ /* 0x000ee400080010ff */
[----:B---3--:R-:W-:Y:S05]  /*8140*/  @!P0 BRA `(.L_x_160) ;  /* 0xfffffffc00f08947 */ /* 0x008fea000383ffff */
[----:B------:R-:W-:Y:S05]  /*8150*/  BRA `(.L_x_161) ;  /* 0xffffffac00607947 */ /* 0x000fea000383ffff */
.L_x_52:
[----:B------:R-:W-:-:S07]  /*8160*/  MOV R0, UR5 ;  /* 0x0000000500007c02 */ /* 0x000fce0008000f00 */
.L_x_162:
[----:B-1----:R1:W3:Y:S02]  /*8170*/  SYNCS.PHASECHK.TRANS64.TRYWAIT P0, [R0+URZ], R3 ;  /* 0x00000003000075a7 */ /* 0x0022e400080011ff */
[----:B---3--:R-:W-:Y:S05]  /*8180*/  @!P0 NANOSLEEP.SYNCS 0x989680 ;  /* 0x009896800000895d */ /* 0x008fea0003900000 */
[----:B------:R-:W3:Y:S02]  /*8190*/  @!P0 SYNCS.PHASECHK.TRANS64 P0, [R0+URZ], R3 ;  /* 0x00000003000085a7 */ /* 0x000ee400080010ff */
[----:B---3--:R-:W-:Y:S05]  /*81a0*/  @!P0 BRA `(.L_x_162) ;  /* 0xfffffffc00f08947 */ /* 0x008fea000383ffff */
[----:B------:R-:W-:Y:S05]  /*81b0*/  BRA `(.L_x_163) ;  /* 0xffffffac006c7947 */ /* 0x000fea000383ffff */
.L_x_53:
[----:B------:R-:W-:-:S07]  /*81c0*/  MOV R0, UR5 ;  /* 0x0000000500007c02 */ /* 0x000fce0008000f00 */
.L_x_164:
[----:B-1----:R1:W3:Y:S02]  /*81d0*/  SYNCS.PHASECHK.TRANS64.TRYWAIT P0, [R0+URZ], R3 ;  /* 0x00000003000075a7 */ /* 0x0022e400080011ff */
[----:B---3--:R-:W-:Y:S05]  /*81e0*/  @!P0 NANOSLEEP.SYNCS 0x989680 ;  /* 0x009896800000895d */ /* 0x008fea0003900000 */
[----:B------:R-:W3:Y:S02]  /*81f0*/  @!P0 SYNCS.PHASECHK.TRANS64 P0, [R0+URZ], R3 ;  /* 0x00000003000085a7 */ /* 0x000ee400080010ff */
[----:B---3--:R-:W-:Y:S05]  /*8200*/  @!P0 BRA `(.L_x_164) ;  /* 0xfffffffc00f08947 */ /* 0x008fea000383ffff */
[----:B------:R-:W-:Y:S05]  /*8210*/  BRA `(.L_x_165) ;  /* 0xffffffac00787947 */ /* 0x000fea000383ffff */
.L_x_54:
[----:B------:R-:W-:-:S07]  /*8220*/  MOV R0, UR5 ;  /* 0x0000000500007c02 */ /* 0x000fce0008000f00 */
.L_x_166:
[----:B-1----:R1:W3:Y:S02]  /*8230*/  SYNCS.PHASECHK.TRANS64.TRYWAIT P0, [R0+URZ], R3 ;  /* 0x00000003000075a7 */ /* 0x0022e400080011ff */
[----:B---3--:R-:W-:Y:S05]  /*8240*/  @!P0 NANOSLEEP.SYNCS 0x989680 ;  /* 0x009896800000895d */ /* 0x008fea0003900000 */
[----:B------:R-:W3:Y:S02]  /*8250*/  @!P0 SYNCS.PHASECHK.TRANS64 P0, [R0+URZ], R3 ;  /* 0x00000003000085a7 */ /* 0x000ee400080010ff */
[----:B---3--:R-:W-:Y:S05]  /*8260*/  @!P0 BRA `(.L_x_166) ;  /* 0xfffffffc00f08947 */ /* 0x008fea000383ffff */
[----:B------:R-:W-:Y:S05]  /*8270*/  BRA `(.L_x_167) ;  /* 0xffffffac00847947 */ /* 0x000fea000383ffff */
.L_x_55:
[----:B------:R-:W-:-:S07]  /*8280*/  MOV R0, UR5 ;  /* 0x0000000500007c02 */ /* 0x000fce0008000f00 */
.L_x_168:
[----:B-1----:R1:W3:Y:S02]  /*8290*/  SYNCS.PHASECHK.TRANS64.TRYWAIT P0, [R0+URZ], R3 ;  /* 0x00000003000075a7 */ /* 0x0022e400080011ff */
[----:B---3--:R-:W-:Y:S05]  /*82a0*/  @!P0 NANOSLEEP.SYNCS 0x989680 ;  /* 0x009896800000895d */ /* 0x008fea0003900000 */
[----:B------:R-:W3:Y:S02]  /*82b0*/  @!P0 SYNCS.PHASECHK.TRANS64 P0, [R0+URZ], R3 ;  /* 0x00000003000085a7 */ /* 0x000ee400080010ff */
[----:B---3--:R-:W-:Y:S05]  /*82c0*/  @!P0 BRA `(.L_x_168) ;  /* 0xfffffffc00f08947 */ /* 0x008fea000383ffff */
[----:B------:R-:W-:Y:S05]  /*82d0*/  BRA `(.L_x_169) ;  /* 0xffffffac00907947 */ /* 0x000fea000383ffff */
.L_x_56:
[----:B------:R-:W-:-:S07]  /*82e0*/  MOV R0, UR5 ;  /* 0x0000000500007c02 */ /* 0x000fce0008000f00 */
.L_x_170:
[----:B-1----:R1:W3:Y:S02]  /*82f0*/  SYNCS.PHASECHK.TRANS64.TRYWAIT P0, [R0+URZ], R3 ;  /* 0x00000003000075a7 */ /* 0x0022e400080011ff */
[----:B---3--:R-:W-:Y:S05]  /*8300*/  @!P0 NANOSLEEP.SYNCS 0x989680 ;  /* 0x009896800000895d */ /* 0x008fea0003900000 */
[----:B------:R-:W3:Y:S02]  /*8310*/  @!P0 SYNCS.PHASECHK.TRANS64 P0, [R0+URZ], R3 ;  /* 0x00000003000085a7 */ /* 0x000ee400080010ff */
[----:B---3--:R-:W-:Y:S05]  /*8320*/  @!P0 BRA `(.L_x_170) ;  /* 0xfffffffc00f08947 */ /* 0x008fea000383ffff */
[----:B------:R-:W-:Y:S05]  /*8330*/  BRA `(.L_x_171) ;  /* 0xffffffac009c7947 */ /* 0x000fea000383ffff */
.L_x_57:
[----:B------:R-:W-:-:S07]  /*8340*/  MOV R0, UR5 ;  /* 0x0000000500007c02 */ /* 0x000fce0008000f00 */
.L_x_172:
[----:B-1----:R1:W3:Y:S02]  /*8350*/  SYNCS.PHASECHK.TRANS64.TRYWAIT P0, [R0+URZ], R3 ;  /* 0x00000003000075a7 */ /* 0x0022e400080011ff */
[----:B---3--:R-:W-:Y:S05]  /*8360*/  @!P0 NANOSLEEP.SYNCS 0x989680 ;  /* 0x009896800000895d */ /* 0x008fea0003900000 */
[----:B------:R-:W3:Y:S02]  /*8370*/  @!P0 SYNCS.PHASECHK.TRANS64 P0, [R0+URZ], R3 ;  /* 0x00000003000085a7 */ /* 0x000ee400080010ff */
[----:B---3--:R-:W-:Y:S05]  /*8380*/  @!P0 BRA `(.L_x_172) ;  /* 0xfffffffc00f08947 */ /* 0x008fea000383ffff */
[----:B------:R-:W-:Y:S05]  /*8390*/  BRA `(.L_x_173) ;  /* 0xffffffac00a87947 */ /* 0x000fea000383ffff */
.L_x_58:
[----:B------:R-:W-:-:S07]  /*83a0*/  MOV R0, UR5 ;  /* 0x0000000500007c02 */ /* 0x000fce0008000f00 */
.L_x_174:
[----:B-1----:R1:W3:Y:S02]  /*83b0*/  SYNCS.PHASECHK.TRANS64.TRYWAIT P0, [R0+URZ], R3 ;  /* 0x00000003000075a7 */ /* 0x0022e400080011ff */
[----:B---3--:R-:W-:Y:S05]  /*83c0*/  @!P0 NANOSLEEP.SYNCS 0x989680 ;  /* 0x009896800000895d */ /* 0x008fea0003900000 */
[----:B------:R-:W3:Y:S02]  /*83d0*/  @!P0 SYNCS.PHASECHK.TRANS64 P0, [R0+URZ], R3 ;  /* 0x00000003000085a7 */ /* 0x000ee400080010ff */
[----:B---3--:R-:W-:Y:S05]  /*83e0*/  @!P0 BRA `(.L_x_174) ;  /* 0xfffffffc00f08947 */ /* 0x008fea000383ffff */
[----:B------:R-:W-:Y:S05]  /*83f0*/  BRA `(.L_x_175) ;  /* 0xffffffac00b47947 */ /* 0x000fea000383ffff */
.L_x_59:
[----:B------:R-:W-:-:S07]  /*8400*/  MOV R0, UR5 ;  /* 0x0000000500007c02 */ /* 0x000fce0008000f00 */
.L_x_176:
[----:B-1----:R1:W3:Y:S02]  /*8410*/  SYNCS.PHASECHK.TRANS64.TRYWAIT P0, [R0+URZ], R3 ;  /* 0x00000003000075a7 */ /* 0x0022e400080011ff */
[----:B---3--:R-:W-:Y:S05]  /*8420*/  @!P0 NANOSLEEP.SYNCS 0x989680 ;  /* 0x009896800000895d */ /* 0x008fea0003900000 */
[----:B------:R-:W3:Y:S02]  /*8430*/  @!P0 SYNCS.PHASECHK.TRANS64 P0, [R0+URZ], R3 ;  /* 0x00000003000085a7 */ /* 0x000ee400080010ff */
[----:B---3--:R-:W-:Y:S05]  /*8440*/  @!P0 BRA `(.L_x_176) ;  /* 0xfffffffc00f08947 */ /* 0x008fea000383ffff */
[----:B------:R-:W-:Y:S05]  /*8450*/  BRA `(.L_x_177) ;  /* 0xffffffac00c07947 */ /* 0x000fea000383ffff */
.L_x_60:
[----:B------:R-:W-:-:S07]  /*8460*/  MOV R0, UR5 ;  /* 0x0000000500007c02 */ /* 0x000fce0008000f00 */
.L_x_178:
[----:B-1----:R1:W3:Y:S02]  /*8470*/  SYNCS.PHASECHK.TRANS64.TRYWAIT P0, [R0+URZ], R3 ;  /* 0x00000003000075a7 */ /* 0x0022e400080011ff */
[----:B---3--:R-:W-:Y:S05]  /*8480*/  @!P0 NANOSLEEP.SYNCS 0x989680 ;  /* 0x009896800000895d */ /* 0x008fea0003900000 */
[----:B------:R-:W3:Y:S02]  /*8490*/  @!P0 SYNCS.PHASECHK.TRANS64 P0, [R0+URZ], R3 ;  /* 0x00000003000085a7 */ /* 0x000ee400080010ff */
[----:B---3--:R-:W-:Y:S05]  /*84a0*/  @!P0 BRA `(.L_x_178) ;  /* 0xfffffffc00f08947 */ /* 0x008fea000383ffff */
[----:B------:R-:W-:Y:S05]  /*84b0*/  BRA `(.L_x_179) ;  /* 0xffffffac00cc7947 */ /* 0x000fea000383ffff */
.L_x_61:
[----:B------:R-:W-:-:S07]  /*84c0*/  MOV R0, UR5 ;  /* 0x0000000500007c02 */ /* 0x000fce0008000f00 */
.L_x_180:
[----:B-1----:R1:W3:Y:S02]  /*84d0*/  SYNCS.PHASECHK.TRANS64.TRYWAIT P0, [R0+URZ], R3 ;  /* 0x00000003000075a7 */ /* 0x0022e400080011ff */
[----:B---3--:R-:W-:Y:S05]  /*84e0*/  @!P0 NANOSLEEP.SYNCS 0x989680 ;  /* 0x009896800000895d */ /* 0x008fea0003900000 */
[----:B------:R-:W3:Y:S02]  /*84f0*/  @!P0 SYNCS.PHASECHK.TRANS64 P0, [R0+URZ], R3 ;  /* 0x00000003000085a7 */ /* 0x000ee400080010ff */
[----:B---3--:R-:W-:Y:S05]  /*8500*/  @!P0 BRA `(.L_x_180) ;  /* 0xfffffffc00f08947 */ /* 0x008fea000383ffff */
[----:B------:R-:W-:Y:S05]  /*8510*/  BRA `(.L_x_181) ;  /* 0xffffffac00d87947 */ /* 0x000fea000383ffff */
.L_x_62:
[----:B------:R-:W-:-:S07]  /*8520*/  MOV R0, UR5 ;  /* 0x0000000500007c02 */ /* 0x000fce0008000f00 */
.L_x_182:
[----:B-1----:R1:W3:Y:S02]  /*8530*/  SYNCS.PHASECHK.TRANS64.TRYWAIT P0, [R0+URZ], R3 ;  /* 0x00000003000075a7 */ /* 0x0022e400080011ff */
[----:B---3--:R-:W-:Y:S05]  /*8540*/  @!P0 NANOSLEEP.SYNCS 0x989680 ;  /* 0x009896800000895d */ /* 0x008fea0003900000 */
[----:B------:R-:W3:Y:S02]  /*8550*/  @!P0 SYNCS.PHASECHK.TRANS64 P0, [R0+URZ], R3 ;  /* 0x00000003000085a7 */ /* 0x000ee400080010ff */
[----:B---3--:R-:W-:Y:S05]  /*8560*/  @!P0 BRA `(.L_x_182) ;  /* 0xfffffffc00f08947 */ /* 0x008fea000383ffff */
[----:B------:R-:W-:Y:S05]  /*8570*/  BRA `(.L_x_183) ;  /* 0xffffffac00e47947 */ /* 0x000fea000383ffff */
.L_x_63:
[----:B------:R-:W-:-:S07]  /*8580*/  MOV R0, UR5 ;  /* 0x0000000500007c02 */ /* 0x000fce0008000f00 */
.L_x_184:
[----:B-1----:R1:W3:Y:S02]  /*8590*/  SYNCS.PHASECHK.TRANS64.TRYWAIT P0, [R0+URZ], R3 ;  /* 0x00000003000075a7 */ /* 0x0022e400080011ff */
[----:B---3--:R-:W-:Y:S05]  /*85a0*/  @!P0 NANOSLEEP.SYNCS 0x989680 ;  /* 0x009896800000895d */ /* 0x008fea0003900000 */
[----:B------:R-:W3:Y:S02]  /*85b0*/  @!P0 SYNCS.PHASECHK.TRANS64 P0, [R0+URZ], R3 ;  /* 0x00000003000085a7 */ /* 0x000ee400080010ff */
[----:B---3--:R-:W-:Y:S05]  /*85c0*/  @!P0 BRA `(.L_x_184) ;  /* 0xfffffffc00f08947 */ /* 0x008fea000383ffff */
[----:B------:R-:W-:Y:S05]  /*85d0*/  BRA `(.L_x_185) ;  /* 0xffffffac00f07947 */ /* 0x000fea000383ffff */
.L_x_64:
[----:B------:R-:W-:-:S07]  /*85e0*/  MOV R0, UR5 ;  /* 0x0000000500007c02 */ /* 0x000fce0008000f00 */
.L_x_186:
[----:B-1----:R1:W3:Y:S02]  /*85f0*/  SYNCS.PHASECHK.TRANS64.TRYWAIT P0, [R0+URZ], R3 ;  /* 0x00000003000075a7 */ /* 0x0022e400080011ff */
[----:B---3--:R-:W-:Y:S05]  /*8600*/  @!P0 NANOSLEEP.SYNCS 0x989680 ;  /* 0x009896800000895d */ /* 0x008fea0003900000 */
[----:B------:R-:W3:Y:S02]  /*8610*/  @!P0 SYNCS.PHASECHK.TRANS64 P0, [R0+URZ], R3 ;  /* 0x00000003000085a7 */ /* 0x000ee400080010ff */
[----:B---3--:R-:W-:Y:S05]  /*8620*/  @!P0 BRA `(.L_x_186) ;  /* 0xfffffffc00f08947 */ /* 0x008fea000383ffff */
[----:B------:R-:W-:Y:S05]  /*8630*/  BRA `(.L_x_187) ;  /* 0xffffffac00fc7947 */ /* 0x000fea000383ffff */
.L_x_65:
[----:B------:R-:W-:-:S07]  /*8640*/  MOV R0, UR5 ;  /* 0x0000000500007c02 */ /* 0x000fce0008000f00 */
.L_x_188:
[----:B-1----:R1:W3:Y:S02]  /*8650*/  SYNCS.PHASECHK.TRANS64.TRYWAIT P0, [R0+URZ], R3 ;  /* 0x00000003000075a7 */ /* 0x0022e400080011ff */
[----:B---3--:R-:W-:Y:S05]  /*8660*/  @!P0 NANOSLEEP.SYNCS 0x989680 ;  /* 0x009896800000895d */ /* 0x008fea0003900000 */
[----:B------:R-:W3:Y:S02]  /*8670*/  @!P0 SYNCS.PHASECHK.TRANS64 P0, [R0+URZ], R3 ;  /* 0x00000003000085a7 */ /* 0x000ee400080010ff */
[----:B---3--:R-:W-:Y:S05]  /*8680*/  @!P0 BRA `(.L_x_188) ;  /* 0xfffffffc00f08947 */ /* 0x008fea000383ffff */
[----:B------:R-:W-:Y:S05]  /*8690*/  BRA `(.L_x_189) ;  /* 0xffffffb000087947 */ /* 0x000fea000383ffff */
.L_x_66:
[----:B------:R-:W-:-:S07]  /*86a0*/  MOV R0, UR5 ;  /* 0x0000000500007c02 */ /* 0x000fce0008000f00 */
.L_x_190:
[----:B-1----:R1:W3:Y:S02]  /*86b0*/  SYNCS.PHASECHK.TRANS64.TRYWAIT P0, [R0+URZ], R3 ;  /* 0x00000003000075a7 */ /* 0x0022e400080011ff */
[----:B---3--:R-:W-:Y:S05]  /*86c0*/  @!P0 NANOSLEEP.SYNCS 0x989680 ;  /* 0x009896800000895d */ /* 0x008fea0003900000 */
[----:B------:R-:W3:Y:S02]  /*86d0*/  @!P0 SYNCS.PHASECHK.TRANS64 P0, [R0+URZ], R3 ;  /* 0x00000003000085a7 */ /* 0x000ee400080010ff */
[----:B---3--:R-:W-:Y:S05]  /*86e0*/  @!P0 BRA `(.L_x_190) ;  /* 0xfffffffc00f08947 */ /* 0x008fea000383ffff */
[----:B------:R-:W-:Y:S05]  /*86f0*/  BRA `(.L_x_191) ;  /* 0xffffffb000147947 */ /* 0x000fea000383ffff */
.L_x_67:
[----:B------:R-:W-:-:S07]  /*8700*/  MOV R0, UR5 ;  /* 0x0000000500007c02 */ /* 0x000fce0008000f00 */
.L_x_192:
[----:B-1----:R1:W3:Y:S02]  /*8710*/  SYNCS.PHASECHK.TRANS64.TRYWAIT P0, [R0+URZ], R3 ;  /* 0x00000003000075a7 */ /* 0x0022e400080011ff */
[----:B---3--:R-:W-:Y:S05]  /*8720*/  @!P0 NANOSLEEP.SYNCS 0x989680 ;  /* 0x009896800000895d */ /* 0x008fea0003900000 */
[----:B------:R-:W3:Y:S02]  /*8730*/  @!P0 SYNCS.PHASECHK.TRANS64 P0, [R0+URZ], R3 ;  /* 0x00000003000085a7 */ /* 0x000ee400080010ff */
[----:B---3--:R-:W-:Y:S05]  /*8740*/  @!P0 BRA `(.L_x_192) ;  /* 0xfffffffc00f08947 */ /* 0x008fea000383ffff */
[----:B------:R-:W-:Y:S05]  /*8750*/  BRA `(.L_x_193) ;  /* 0xffffffb000207947 */ /* 0x000fea000383ffff */
.L_x_68:
[----:B------:R-:W-:-:S07]  /*8760*/  MOV R0, UR5 ;  /* 0x0000000500007c02 */ /* 0x000fce0008000f00 */
.L_x_194:
[----:B-1----:R1:W3:Y:S02]  /*8770*/  SYNCS.PHASECHK.TRANS64.TRYWAIT P0, [R0+URZ], R3 ;  /* 0x00000003000075a7 */ /* 0x0022e400080011ff */
[----:B---3--:R-:W-:Y:S05]  /*8780*/  @!P0 NANOSLEEP.SYNCS 0x989680 ;  /* 0x009896800000895d */ /* 0x008fea0003900000 */
[----:B------:R-:W3:Y:S02]  /*8790*/  @!P0 SYNCS.PHASECHK.TRANS64 P0, [R0+URZ], R3 ;  /* 0x00000003000085a7 */ /* 0x000ee400080010ff */
[----:B---3--:R-:W-:Y:S05]  /*87a0*/  @!P0 BRA `(.L_x_194) ;  /* 0xfffffffc00f08947 */ /* 0x008fea000383ffff */
[----:B------:R-:W-:Y:S05]  /*87b0*/  BRA `(.L_x_195) ;  /* 0xffffffb0002c7947 */ /* 0x000fea000383ffff */
.L_x_69:
[----:B------:R-:W-:-:S07]  /*87c0*/  MOV R0, UR5 ;  /* 0x0000000500007c02 */ /* 0x000fce0008000f00 */
.L_x_196:
[----:B-1----:R1:W3:Y:S02]  /*87d0*/  SYNCS.PHASECHK.TRANS64.TRYWAIT P0, [R0+URZ], R3 ;  /* 0x00000003000075a7 */ /* 0x0022e400080011ff */
[----:B---3--:R-:W-:Y:S05]  /*87e0*/  @!P0 NANOSLEEP.SYNCS 0x989680 ;  /* 0x009896800000895d */ /* 0x008fea0003900000 */
[----:B------:R-:W3:Y:S02]  /*87f0*/  @!P0 SYNCS.PHASECHK.TRANS64 P0, [R0+URZ], R3 ;  /* 0x00000003000085a7 */ /* 0x000ee400080010ff */
[----:B---3--:R-:W-:Y:S05]  /*8800*/  @!P0 BRA `(.L_x_196) ;  /* 0xfffffffc00f08947 */ /* 0x008fea000383ffff */
[----:B------:R-:W-:Y:S05]  /*8810*/  BRA `(.L_x_197) ;  /* 0xffffffb000387947 */ /* 0x000fea000383ffff */
.L_x_70:
[----:B------:R-:W-:-:S07]  /*8820*/  MOV R0, UR5 ;  /* 0x0000000500007c02 */ /* 0x000fce0008000f00 */
.L_x_198:
[----:B-1----:R1:W3:Y:S02]  /*8830*/  SYNCS.PHASECHK.TRANS64.TRYWAIT P0, [R0+URZ], R3 ;  /* 0x00000003000075a7 */ /* 0x0022e400080011ff */
[----:B---3--:R-:W-:Y:S05]  /*8840*/  @!P0 NANOSLEEP.SYNCS 0x989680 ;  /* 0x009896800000895d */ /* 0x008fea0003900000 */
[----:B------:R-:W3:Y:S02]  /*8850*/  @!P0 SYNCS.PHASECHK.TRANS64 P0, [R0+URZ], R3 ;  /* 0x00000003000085a7 */ /* 0x000ee400080010ff */
[----:B---3--:R-:W-:Y:S05]  /*8860*/  @!P0 BRA `(.L_x_198) ;  /* 0xfffffffc00f08947 */ /* 0x008fea000383ffff */
[----:B------:R-:W-:Y:S05]  /*8870*/  BRA `(.L_x_199) ;  /* 0xffffffb000447947 */ /* 0x000fea000383ffff */
.L_x_71:
[----:B------:R-:W-:-:S07]  /*8880*/  MOV R0, UR5 ;  /* 0x0000000500007c02 */ /* 0x000fce0008000f00 */
.L_x_200:
[----:B-1----:R1:W3:Y:S02]  /*8890*/  SYNCS.PHASECHK.TRANS64.TRYWAIT P0, [R0+URZ], R3 ;  /* 0x00000003000075a7 */ /* 0x0022e400080011ff */
[----:B---3--:R-:W-:Y:S05]  /*88a0*/  @!P0 NANOSLEEP.SYNCS 0x989680 ;  /* 0x009896800000895d */ /* 0x008fea0003900000 */
[----:B------:R-:W3:Y:S02]  /*88b0*/  @!P0 SYNCS.PHASECHK.TRANS64 P0, [R0+URZ], R3 ;  /* 0x00000003000085a7 */ /* 0x000ee400080010ff */
[----:B---3--:R-:W-:Y:S05]  /*88c0*/  @!P0 BRA `(.L_x_200) ;  /* 0xfffffffc00f08947 */ /* 0x008fea000383ffff */
[----:B------:R-:W-:Y:S05]  /*88d0*/  BRA `(.L_x_201) ;  /* 0xffffffb000507947 */ /* 0x000fea000383ffff */
.L_x_72:
[----:B------:R-:W-:-:S07]  /*88e0*/  MOV R0, UR5 ;  /* 0x0000000500007c02 */ /* 0x000fce0008000f00 */
.L_x_202:
[----:B-1----:R1:W3:Y:S02]  /*88f0*/  SYNCS.PHASECHK.TRANS64.TRYWAIT P0, [R0+URZ], R3 ;  /* 0x00000003000075a7 */ /* 0x0022e400080011ff */
[----:B---3--:R-:W-:Y:S05]  /*8900*/  @!P0 NANOSLEEP.SYNCS 0x989680 ;  /* 0x009896800000895d */ /* 0x008fea0003900000 */
[----:B------:R-:W3:Y:S02]  /*8910*/  @!P0 SYNCS.PHASECHK.TRANS64 P0, [R0+URZ], R3 ;  /* 0x00000003000085a7 */ /* 0x000ee400080010ff */
[----:B---3--:R-:W-:Y:S05]  /*8920*/  @!P0 BRA `(.L_x_202) ;  /* 0xfffffffc00f08947 */ /* 0x008fea000383ffff */
[----:B------:R-:W-:Y:S05]  /*8930*/  BRA `(.L_x_203) ;  /* 0xffffffb0005c7947 */ /* 0x000fea000383ffff */
.L_x_73:
[----:B------:R-:W-:-:S07]  /*8940*/  MOV R0, UR5 ;  /* 0x0000000500007c02 */ /* 0x000fce0008000f00 */
.L_x_204:
[----:B-1----:R1:W3:Y:S02]  /*8950*/  SYNCS.PHASECHK.TRANS64.TRYWAIT P0, [R0+URZ], R3 ;  /* 0x00000003000075a7 */ /* 0x0022e400080011ff */
[----:B---3--:R-:W-:Y:S05]  /*8960*/  @!P0 NANOSLEEP.SYNCS 0x989680 ;  /* 0x009896800000895d */ /* 0x008fea0003900000 */
[----:B------:R-:W3:Y:S02]  /*8970*/  @!P0 SYNCS.PHASECHK.TRANS64 P0, [R0+URZ], R3 ;  /* 0x00000003000085a7 */ /* 0x000ee400080010ff */
[----:B---3--:R-:W-:Y:S05]  /*8980*/  @!P0 BRA `(.L_x_204) ;  /* 0xfffffffc00f08947 */ /* 0x008fea000383ffff */
[----:B------:R-:W-:Y:S05]  /*8990*/  BRA `(.L_x_205) ;  /* 0xffffffb000687947 */ /* 0x000fea000383ffff */
.L_x_74:
[----:B------:R-:W-:-:S07]  /*89a0*/  MOV R0, UR5 ;  /* 0x0000000500007c02 */ /* 0x000fce0008000f00 */
.L_x_206:
[----:B-1----:R1:W3:Y:S02]  /*89b0*/  SYNCS.PHASECHK.TRANS64.TRYWAIT P0, [R0+URZ], R3 ;  /* 0x00000003000075a7 */ /* 0x0022e400080011ff */
[----:B---3--:R-:W-:Y:S05]  /*89c0*/  @!P0 NANOSLEEP.SYNCS 0x989680 ;  /* 0x009896800000895d */ /* 0x008fea0003900000 */
[----:B------:R-:W3:Y:S02]  /*89d0*/  @!P0 SYNCS.PHASECHK.TRANS64 P0, [R0+URZ], R3 ;  /* 0x00000003000085a7 */ /* 0x000ee400080010ff */
[----:B---3--:R-:W-:Y:S05]  /*89e0*/  @!P0 BRA `(.L_x_206) ;  /* 0xfffffffc00f08947 */ /* 0x008fea000383ffff */
[----:B------:R-:W-:Y:S05]  /*89f0*/  BRA `(.L_x_207) ;  /* 0xffffffb000747947 */ /* 0x000fea000383ffff */
.L_x_75:
[----:B------:R-:W-:-:S07]  /*8a00*/  MOV R0, UR5 ;  /* 0x0000000500007c02 */ /* 0x000fce0008000f00 */
.L_x_208:
[----:B-1----:R1:W3:Y:S02]  /*8a10*/  SYNCS.PHASECHK.TRANS64.TRYWAIT P0, [R0+URZ], R3 ;  /* 0x00000003000075a7 */ /* 0x0022e400080011ff */
[----:B---3--:R-:W-:Y:S05]  /*8a20*/  @!P0 NANOSLEEP.SYNCS 0x989680 ;  /* 0x009896800000895d */ /* 0x008fea0003900000 */
[----:B------:R-:W3:Y:S02]  /*8a30*/  @!P0 SYNCS.PHASECHK.TRANS64 P0, [R0+URZ], R3 ;  /* 0x00000003000085a7 */ /* 0x000ee400080010ff */
[----:B---3--:R-:W-:Y:S05]  /*8a40*/  @!P0 BRA `(.L_x_208) ;  /* 0xfffffffc00f08947 */ /* 0x008fea000383ffff */
[----:B------:R-:W-:Y:S05]  /*8a50*/  BRA `(.L_x_209) ;  /* 0xffffffb000807947 */ /* 0x000fea000383ffff */
.L_x_76:
[----:B------:R-:W-:-:S07]  /*8a60*/  MOV R0, UR5 ;  /* 0x0000000500007c02 */ /* 0x000fce0008000f00 */
.L_x_210:
[----:B-1----:R1:W3:Y:S02]  /*8a70*/  SYNCS.PHASECHK.TRANS64.TRYWAIT P0, [R0+URZ], R3 ;  /* 0x00000003000075a7 */ /* 0x0022e400080011ff */
[----:B---3--:R-:W-:Y:S05]  /*8a80*/  @!P0 NANOSLEEP.SYNCS 0x989680 ;  /* 0x009896800000895d */ /* 0x008fea0003900000 */
[----:B------:R-:W3:Y:S02]  /*8a90*/  @!P0 SYNCS.PHASECHK.TRANS64 P0, [R0+URZ], R3 ;  /* 0x00000003000085a7 */ /* 0x000ee400080010ff */
[----:B---3--:R-:W-:Y:S05]  /*8aa0*/  @!P0 BRA `(.L_x_210) ;  /* 0xfffffffc00f08947 */ /* 0x008fea000383ffff */
[----:B------:R-:W-:Y:S05]  /*8ab0*/  BRA `(.L_x_211) ;  /* 0xffffffb0008c7947 */ /* 0x000fea000383ffff */
.L_x_77:
[----:B------:R-:W-:-:S07]  /*8ac0*/  MOV R0, UR5 ;  /* 0x0000000500007c02 */ /* 0x000fce0008000f00 */
.L_x_212:
[----:B-1----:R1:W3:Y:S02]  /*8ad0*/  SYNCS.PHASECHK.TRANS64.TRYWAIT P0, [R0+URZ], R3 ;  /* 0x00000003000075a7 */ /* 0x0022e400080011ff */
[----:B---3--:R-:W-:Y:S05]  /*8ae0*/  @!P0 NANOSLEEP.SYNCS 0x989680 ;  /* 0x009896800000895d */ /* 0x008fea0003900000 */
[----:B------:R-:W3:Y:S02]  /*8af0*/  @!P0 SYNCS.PHASECHK.TRANS64 P0, [R0+URZ], R3 ;  /* 0x00000003000085a7 */ /* 0x000ee400080010ff */
[----:B---3--:R-:W-:Y:S05]  /*8b00*/  @!P0 BRA `(.L_x_212) ;  /* 0xfffffffc00f08947 */ /* 0x008fea000383ffff */
[----:B------:R-:W-:Y:S05]  /*8b10*/  BRA `(.L_x_213) ;  /* 0xffffffb000987947 */ /* 0x000fea000383ffff */
.L_x_78:
[----:B------:R-:W-:-:S07]  /*8b20*/  MOV R0, UR5 ;  /* 0x0000000500007c02 */ /* 0x000fce0008000f00 */
.L_x_214:
[----:B-1----:R1:W3:Y:S02]  /*8b30*/  SYNCS.PHASECHK.TRANS64.TRYWAIT P0, [R0+URZ], R3 ;  /* 0x00000003000075a7 */ /* 0x0022e400080011ff */
[----:B---3--:R-:W-:Y:S05]  /*8b40*/  @!P0 NANOSLEEP.SYNCS 0x989680 ;  /* 0x009896800000895d */ /* 0x008fea0003900000 */
[----:B------:R-:W3:Y:S02]  /*8b50*/  @!P0 SYNCS.PHASECHK.TRANS64 P0, [R0+URZ], R3 ;  /* 0x00000003000085a7 */ /* 0x000ee400080010ff */
[----:B---3--:R-:W-:Y:S05]  /*8b60*/  @!P0 BRA `(.L_x_214) ;  /* 0xfffffffc00f08947 */ /* 0x008fea000383ffff */
[----:B------:R-:W-:Y:S05]  /*8b70*/  BRA `(.L_x_215) ;  /* 0xffffffb000a47947 */ /* 0x000fea000383ffff */
.L_x_81:
[----:B--2---:R2:W3:Y:S02]  /*8b80*/  SYNCS.PHASECHK.TRANS64.TRYWAIT P0, [R2+URZ+0x2d0], R4 ;  /* 0x0002d004020075a7 */ /* 0x0044e400080011ff */
[----:B---3--:R-:W-:Y:S05]  /*8b90*/  @!P0 NANOSLEEP.SYNCS 0x989680 ;  /* 0x009896800000895d */ /* 0x008fea0003900000 */
[----:B------:R-:W3:Y:S02]  /*8ba0*/  @!P0 SYNCS.PHASECHK.TRANS64 P0, [R2+URZ+0x2d0], R4 ;  /* 0x0002d004020085a7 */ /* 0x000ee400080010ff */
[----:B---3--:R-:W-:Y:S05]  /*8bb0*/  @!P0 BRA `(.L_x_81) ;  /* 0xfffffffc00f08947 */ /* 0x008fea000383ffff */
[----:B------:R-:W-:Y:S05]  /*8bc0*/  BRA `(.L_x_216) ;  /* 0xffffffb400087947 */ /* 0x000fea000383ffff */
.L_x_82:
[----:B------:R-:W-:-:S07]  /*8bd0*/  MOV R2, UR4 ;  /* 0x0000000400027c02 */ /* 0x000fce0008000f00 */
.L_x_217:
[----:B--2---:R2:W3:Y:S02]  /*8be0*/  SYNCS.PHASECHK.TRANS64.TRYWAIT P0, [R2+URZ+0x280], R5 ;  /* 0x00028005020075a7 */ /* 0x0044e400080011ff */
[----:B---3--:R-:W-:Y:S05]  /*8bf0*/  @!P0 NANOSLEEP.SYNCS 0x989680 ;  /* 0x009896800000895d */ /* 0x008fea0003900000 */
[----:B------:R-:W3:Y:S02]  /*8c00*/  @!P0 SYNCS.PHASECHK.TRANS64 P0, [R2+URZ+0x280], R5 ;  /* 0x00028005020085a7 */ /* 0x000ee400080010ff */
[----:B---3--:R-:W-:Y:S05]  /*8c10*/  @!P0 BRA `(.L_x_217) ;  /* 0xfffffffc00f08947 */ /* 0x008fea000383ffff */
[----:B------:R-:W-:Y:S05]  /*8c20*/  BRA `(.L_x_218) ;  /* 0xffffffb400187947 */ /* 0x000fea000383ffff */
.L_x_83:
[----:B--2---:R2:W3:Y:S02]  /*8c30*/  SYNCS.PHASECHK.TRANS64.TRYWAIT P1, [R2+URZ+0x270], R4 ;  /* 0x00027004020075a7 */ /* 0x0044e400080211ff */
[----:B---3--:R-:W-:Y:S05]  /*8c40*/  @!P1 NANOSLEEP.SYNCS 0x989680 ;  /* 0x009896800000995d */ /* 0x008fea0003900000 */
[----:B------:R-:W3:Y:S02]  /*8c50*/  @!P1 SYNCS.PHASECHK.TRANS64 P1, [R2+URZ+0x270], R4 ;  /* 0x00027004020095a7 */ /* 0x000ee400080210ff */
[----:B---3--:R-:W-:Y:S05]  /*8c60*/  @!P1 BRA `(.L_x_83) ;  /* 0xfffffffc00f09947 */ /* 0x008fea000383ffff */
[----:B------:R-:W-:Y:S05]  /*8c70*/  BRA `(.L_x_219) ;  /* 0xffffffb400487947 */ /* 0x000fea000383ffff */
.L_x_86:
[----:B------:R-:W-:-:S07]  /*8c80*/  MOV R0, UR4 ;  /* 0x0000000400007c02 */ /* 0x000fce0008000f00 */
.L_x_220:
[----:B--2---:R2:W3:Y:S02]  /*8c90*/  SYNCS.PHASECHK.TRANS64.TRYWAIT P0, [R0+URZ+0x280], R2 ;  /* 0x00028002000075a7 */ /* 0x0044e400080011ff */
[----:B---3--:R-:W-:Y:S05]  /*8ca0*/  @!P0 NANOSLEEP.SYNCS 0x989680 ;  /* 0x009896800000895d */ /* 0x008fea0003900000 */
[----:B------:R-:W3:Y:S02]  /*8cb0*/  @!P0 SYNCS.PHASECHK.TRANS64 P0, [R0+URZ+0x280], R2 ;  /* 0x00028002000085a7 */ /* 0x000ee400080010ff */
[----:B---3--:R-:W-:Y:S05]  /*8cc0*/  @!P0 BRA `(.L_x_220) ;  /* 0xfffffffc00f08947 */ /* 0x008fea000383ffff */
[----:B------:R-:W-:Y:S05]  /*8cd0*/  BRA `(.L_x_85) ;  /* 0xffffffb4009c7947 */ /* 0x000fea000383ffff */
.L_x_93:
[----:B-1----:R1:W2:Y:S02]  /*8ce0*/  SYNCS.PHASECHK.TRANS64.TRYWAIT P1, [R0+URZ+0x270], R2 ;  /* 0x00027002000075a7 */ /* 0x0022a400080211ff */
[----:B--2---:R-:W-:Y:S05]  /*8cf0*/  @!P1 NANOSLEEP.SYNCS 0x989680 ;  /* 0x009896800000995d */ /* 0x004fea0003900000 */
[----:B------:R-:W2:Y:S02]  /*8d00*/  @!P1 SYNCS.PHASECHK.TRANS64 P1, [R0+URZ+0x270], R2 ;  /* 0x00027002000095a7 */ /* 0x000ea400080210ff */
[----:B--2---:R-:W-:Y:S05]  /*8d10*/  @!P1 BRA `(.L_x_93) ;  /* 0xfffffffc00f09947 */ /* 0x004fea000383ffff */
[----:B------:R-:W-:Y:S05]  /*8d20*/  BRA `(.L_x_221) ;  /* 0xffffffbc00047947 */ /* 0x000fea000383ffff */
.L_x_94:
[----:B------:R-:W-:-:S07]  /*8d30*/  MOV R2, UR23 ;  /* 0x0000001700027c02 */ /* 0x000fce0008000f00 */
.L_x_222:
[----:B-1----:R1:W2:Y:S02]  /*8d40*/  SYNCS.PHASECHK.TRANS64.TRYWAIT P0, [R2+URZ+0x2b0], R0 ;  /* 0x0002b000020075a7 */ /* 0x0022a400080011ff */
[----:B--2---:R-:W-:Y:S05]  /*8d50*/  @!P0 NANOSLEEP.SYNCS 0x989680 ;  /* 0x009896800000895d */ /* 0x004fea0003900000 */
[----:B------:R-:W2:Y:S02]  /*8d60*/  @!P0 SYNCS.PHASECHK.TRANS64 P0, [R2+URZ+0x2b0], R0 ;  /* 0x0002b000020085a7 */ /* 0x000ea400080010ff */
[----:B--2---:R-:W-:Y:S05]  /*8d70*/  @!P0 BRA `(.L_x_222) ;  /* 0xfffffffc00f08947 */ /* 0x004fea000383ffff */
[----:B------:R-:W-:Y:S05]  /*8d80*/  BRA `(.L_x_223) ;  /* 0xffffffbc00547947 */ /* 0x000fea000383ffff */
.L_x_97:
[----:B------:R-:W-:Y:S07]  /*8d90*/  MOV R0, UR5 ;  /* 0x0000000500007c02 */ /* 0x000fee0008000f00 */
.L_x_224:
[----:B-1----:R1:W2:Y:S02]  /*8da0*/  SYNCS.PHASECHK.TRANS64.TRYWAIT P0, [R0+URZ], R2 ;  /* 0x00000002000075a7 */ /* 0x0022a400080011ff */
[----:B--2---:R-:W-:Y:S05]  /*8db0*/  @!P0 NANOSLEEP.SYNCS 0x989680 ;  /* 0x009896800000895d */ /* 0x004fea0003900000 */
[----:B------:R-:W2:Y:S02]  /*8dc0*/  @!P0 SYNCS.PHASECHK.TRANS64 P0, [R0+URZ], R2 ;  /* 0x00000002000085a7 */ /* 0x000ea400080010ff */
[----:B--2---:R-:W-:Y:S05]  /*8dd0*/  @!P0 BRA `(.L_x_224) ;  /* 0xfffffffc00f08947 */ /* 0x004fea000383ffff */
[----:B------:R-:W-:Y:S05]  /*8de0*/  BRA `(.L_x_96) ;  /* 0xffffffbc00707947 */ /* 0x000fea000383ffff */
.L_x_100:
[----:B------:R-:W-:-:S07]  /*8df0*/  MOV R0, UR4 ;  /* 0x0000000400007c02 */ /* 0x000fce0008000f00 */
.L_x_225:
[----:B--2---:R2:W4:Y:S02]  /*8e00*/  SYNCS.PHASECHK.TRANS64.TRYWAIT P0, [R0+URZ], R2 ;  /* 0x00000002000075a7 */ /* 0x00452400080011ff */
[----:B----4-:R-:W-:Y:S05]  /*8e10*/  @!P0 NANOSLEEP.SYNCS 0x989680 ;  /* 0x009896800000895d */ /* 0x010fea0003900000 */
[----:B------:R-:W4:Y:S02]  /*8e20*/  @!P0 SYNCS.PHASECHK.TRANS64 P0, [R0+URZ], R2 ;  /* 0x00000002000085a7 */ /* 0x000f2400080010ff */
[----:B----4-:R-:W-:Y:S05]  /*8e30*/  @!P0 BRA `(.L_x_225) ;  /* 0xfffffffc00f08947 */ /* 0x010fea000383ffff */
[----:B------:R-:W-:Y:S05]  /*8e40*/  BRA `(.L_x_226) ;  /* 0xffffffc000247947 */ /* 0x000fea000383ffff */
.L_x_101:
[----:B------:R-:W-:-:S07]  /*8e50*/  MOV R0, UR5 ;  /* 0x0000000500007c02 */ /* 0x000fce0008000f00 */
.L_x_227:
[----:B-1----:R1:W2:Y:S02]  /*8e60*/  SYNCS.PHASECHK.TRANS64.TRYWAIT P0, [R0+URZ], R3 ;  /* 0x00000003000075a7 */ /* 0x0022a400080011ff */
[----:B--2---:R-:W-:Y:S05]  /*8e70*/  @!P0 NANOSLEEP.SYNCS 0x989680 ;  /* 0x009896800000895d */ /* 0x004fea0003900000 */
[----:B------:R-:W2:Y:S02]  /*8e80*/  @!P0 SYNCS.PHASECHK.TRANS64 P0, [R0+URZ], R3 ;  /* 0x00000003000085a7 */ /* 0x000ea400080010ff */
[----:B--2---:R-:W-:Y:S05]  /*8e90*/  @!P0 BRA `(.L_x_227) ;  /* 0xfffffffc00f08947 */ /* 0x004fea000383ffff */
[----:B------:R-:W-:Y:S05]  /*8ea0*/  BRA `(.L_x_228) ;  /* 0xffffffc000307947 */ /* 0x000fea000383ffff */
.L_x_102:
[----:B------:R-:W-:-:S07]  /*8eb0*/  MOV R0, UR5 ;  /* 0x0000000500007c02 */ /* 0x000fce0008000f00 */
.L_x_229:
[----:B-1----:R1:W2:Y:S02]  /*8ec0*/  SYNCS.PHASECHK.TRANS64.TRYWAIT P0, [R0+URZ], R3 ;  /* 0x00000003000075a7 */ /* 0x0022a400080011ff */
[----:B--2---:R-:W-:Y:S05]  /*8ed0*/  @!P0 NANOSLEEP.SYNCS 0x989680 ;  /* 0x009896800000895d */ /* 0x004fea0003900000 */
[----:B------:R-:W2:Y:S02]  /*8ee0*/  @!P0 SYNCS.PHASECHK.TRANS64 P0, [R0+URZ], R3 ;  /* 0x00000003000085a7 */ /* 0x000ea400080010ff */
[----:B--2---:R-:W-:Y:S05]  /*8ef0*/  @!P0 BRA `(.L_x_229) ;  /* 0xfffffffc00f08947 */ /* 0x004fea000383ffff */
[----:B------:R-:W-:Y:S05]  /*8f00*/  BRA `(.L_x_230) ;  /* 0xffffffc0003c7947 */ /* 0x000fea000383ffff */
.L_x_103:
[----:B-1----:R-:W-:-:S07]  /*8f10*/  MOV R0, UR4 ;  /* 0x0000000400007c02 */ /* 0x002fce0008000f00 */
.L_x_231:
[----:B-1----:R1:W2:Y:S02]  /*8f20*/  SYNCS.PHASECHK.TRANS64.TRYWAIT P0, [R0+URZ], R2 ;  /* 0x00000002000075a7 */ /* 0x0022a400080011ff */
[----:B--2---:R-:W-:Y:S05]  /*8f30*/  @!P0 NANOSLEEP.SYNCS 0x989680 ;  /* 0x009896800000895d */ /* 0x004fea0003900000 */
[----:B------:R-:W2:Y:S02]  /*8f40*/  @!P0 SYNCS.PHASECHK.TRANS64 P0, [R0+URZ], R2 ;  /* 0x00000002000085a7 */ /* 0x000ea400080010ff */
[----:B--2---:R-:W-:Y:S05]  /*8f50*/  @!P0 BRA `(.L_x_231) ;  /* 0xfffffffc00f08947 */ /* 0x004fea000383ffff */
[----:B------:R-:W-:Y:S05]  /*8f60*/  BRA `(.L_x_232) ;  /* 0xffffffc000487947 */ /* 0x000fea000383ffff */
.L_x_108:
[----:B--2---:R2:W3:Y:S02]  /*8f70*/  SYNCS.PHASECHK.TRANS64.TRYWAIT P0, [R3+URZ+0x270], R0 ;  /* 0x00027000030075a7 */ /* 0x0044e400080011ff */
[----:B---3--:R-:W-:Y:S05]  /*8f80*/  @!P0 NANOSLEEP.SYNCS 0x989680 ;  /* 0x009896800000895d */ /* 0x008fea0003900000 */
[----:B------:R-:W3:Y:S02]  /*8f90*/  @!P0 SYNCS.PHASECHK.TRANS64 P0, [R3+URZ+0x270], R0 ;  /* 0x00027000030085a7 */ /* 0x000ee400080010ff */
[----:B---3--:R-:W-:Y:S05]  /*8fa0*/  @!P0 BRA `(.L_x_108) ;  /* 0xfffffffc00f08947 */ /* 0x008fea000383ffff */
[----:B------:R-:W-:Y:S05]  /*8fb0*/  BRA `(.L_x_233) ;  /* 0xffffffc400707947 */ /* 0x000fea000383ffff */
.L_x_111:
[----:B--2---:R-:W-:Y:S07]  /*8fc0*/  MOV R0, UR24 ;  /* 0x0000001800007c02 */ /* 0x004fee0008000f00 */
.L_x_234:
[----:B--2---:R2:W3:Y:S02]  /*8fd0*/  SYNCS.PHASECHK.TRANS64.TRYWAIT P1, [R0+URZ+0x268], R2 ;  /* 0x00026802000075a7 */ /* 0x0044e400080211ff */
[----:B---3--:R-:W-:Y:S05]  /*8fe0*/  @!P1 NANOSLEEP.SYNCS 0x989680 ;  /* 0x009896800000995d */ /* 0x008fea0003900000 */
[----:B------:R-:W3:Y:S02]  /*8ff0*/  @!P1 SYNCS.PHASECHK.TRANS64 P1, [R0+URZ+0x268], R2 ;  /* 0x00026802000095a7 */ /* 0x000ee400080210ff */
[----:B---3--:R-:W-:Y:S05]  /*9000*/  @!P1 BRA `(.L_x_234) ;  /* 0xfffffffc00f09947 */ /* 0x008fea000383ffff */
[----:B------:R-:W-:Y:S05]  /*9010*/  BRA `(.L_x_110) ;  /* 0xffffffc800e07947 */ /* 0x000fea000383ffff */
.L_x_114:
[----:B------:R-:W-:Y:S07]  /*9020*/  MOV R2, UR4 ;  /* 0x0000000400027c02 */ /* 0x000fee0008000f00 */
.L_x_235:
[----:B--2---:R2:W3:Y:S02]  /*9030*/  SYNCS.PHASECHK.TRANS64.TRYWAIT P0, [R2+URZ+0x250], R0 ;  /* 0x00025000020075a7 */ /* 0x0044e400080011ff */
[----:B---3--:R-:W-:Y:S05]  /*9040*/  @!P0 NANOSLEEP.SYNCS 0x989680 ;  /* 0x009896800000895d */ /* 0x008fea0003900000 */
[----:B------:R-:W3:Y:S02]  /*9050*/  @!P0 SYNCS.PHASECHK.TRANS64 P0, [R2+URZ+0x250], R0 ;  /* 0x00025000020085a7 */ /* 0x000ee400080010ff */
[----:B---3--:R-:W-:Y:S05]  /*9060*/  @!P0 BRA `(.L_x_235) ;  /* 0xfffffffc00f08947 */ /* 0x008fea000383ffff */
[----:B------:R-:W-:Y:S05]  /*9070*/  BRA `(.L_x_236) ;  /* 0xffffffcc003c7947 */ /* 0x000fea000383ffff */
.L_x_116:
[----:B------:R-:W-:-:S07]  /*9080*/  MOV R0, UR4 ;  /* 0x0000000400007c02 */ /* 0x000fce0008000f00 */
.L_x_237:
[----:B---3--:R3:W4:Y:S02]  /*9090*/  SYNCS.PHASECHK.TRANS64.TRYWAIT P0, [R0+URZ], R2 ;  /* 0x00000002000075a7 */ /* 0x00872400080011ff */
[----:B----4-:R-:W-:Y:S05]  /*90a0*/  @!P0 NANOSLEEP.SYNCS 0x989680 ;  /* 0x009896800000895d */ /* 0x010fea0003900000 */
[----:B------:R-:W4:Y:S02]  /*90b0*/  @!P0 SYNCS.PHASECHK.TRANS64 P0, [R0+URZ], R2 ;  /* 0x00000002000085a7 */ /* 0x000f2400080010ff */
[----:B----4-:R-:W-:Y:S05]  /*90c0*/  @!P0 BRA `(.L_x_237) ;  /* 0xfffffffc00f08947 */ /* 0x010fea000383ffff */
[----:B------:R-:W-:Y:S05]  /*90d0*/  BRA `(.L_x_238) ;  /* 0xffffffcc00d47947 */ /* 0x000fea000383ffff */
.L_x_118:
[----:B--2---:R2:W3:Y:S02]  /*90e0*/  SYNCS.PHASECHK.TRANS64.TRYWAIT P0, [R3+URZ+0x270], R0 ;  /* 0x00027000030075a7 */ /* 0x0044e400080011ff */
[----:B---3--:R-:W-:Y:S05]  /*90f0*/  @!P0 NANOSLEEP.SYNCS 0x989680 ;  /* 0x009896800000895d */ /* 0x008fea0003900000 */
[----:B------:R-:W3:Y:S02]  /*9100*/  @!P0 SYNCS.PHASECHK.TRANS64 P0, [R3+URZ+0x270], R0 ;  /* 0x00027000030085a7 */ /* 0x000ee400080010ff */
[----:B---3--:R-:W-:Y:S05]  /*9110*/  @!P0 BRA `(.L_x_118) ;  /* 0xfffffffc00f08947 */ /* 0x008fea000383ffff */
[----:B------:R-:W-:Y:S05]  /*9120*/  BRA `(.L_x_239) ;  /* 0xffffffd000c07947 */ /* 0x000fea000383ffff */
.L_x_128:
[----:B-1----:R1:W2:Y:S02]  /*9130*/  SYNCS.PHASECHK.TRANS64.TRYWAIT P1, [R3+URZ+0x240], R4 ;  /* 0x00024004030075a7 */ /* 0x0022a400080211ff */
[----:B--2---:R-:W-:Y:S05]  /*9140*/  @!P1 NANOSLEEP.SYNCS 0x989680 ;  /* 0x009896800000995d */ /* 0x004fea0003900000 */
[----:B------:R-:W2:Y:S02]  /*9150*/  @!P1 SYNCS.PHASECHK.TRANS64 P1, [R3+URZ+0x240], R4 ;  /* 0x00024004030095a7 */ /* 0x000ea400080210ff */
[----:B--2---:R-:W-:Y:S05]  /*9160*/  @!P1 BRA `(.L_x_128) ;  /* 0xfffffffc00f09947 */ /* 0x004fea000383ffff */
[----:B------:R-:W-:Y:S05]  /*9170*/  BRA `(.L_x_127) ;  /* 0xffffffdc00f87947 */ /* 0x000fea000383ffff */
.L_x_130:
[----:B------:R1:W1:Y:S02]  /*9180*/  SYNCS.PHASECHK.TRANS64.TRYWAIT P1, [R26+URZ+0x290], R5 ;  /* 0x000290051a0075a7 */ /* 0x00026400080211ff */
[----:B-1----:R-:W-:Y:S05]  /*9190*/  @!P1 NANOSLEEP.SYNCS 0x989680 ;  /* 0x009896800000995d */ /* 0x002fea0003900000 */
[----:B------:R-:W1:Y:S02]  /*91a0*/  @!P1 SYNCS.PHASECHK.TRANS64 P1, [R26+URZ+0x290], R5 ;  /* 0x000290051a0095a7 */ /* 0x000e6400080210ff */
[----:B-1----:R-:W-:Y:S05]  /*91b0*/  @!P1 BRA `(.L_x_130) ;  /* 0xfffffffc00f09947 */ /* 0x002fea000383ffff */
[----:B------:R-:W-:Y:S05]  /*91c0*/  BRA `(.L_x_129) ;  /* 0xffffffe0002c7947 */ /* 0x000fea000383ffff */
        .weak           $__internal_0_$__cuda_sm10x_tcgen05_guardrail_trap_col_being_dealloced_not_returned_by_alloc
        .type           $__internal_0_$__cuda_sm10x_tcgen05_guardrail_trap_col_being_dealloced_not_returned_by_alloc,@function
        .size           $__internal_0_$__cuda_sm10x_tcgen05_guardrail_trap_col_being_dealloced_not_returned_by_alloc,($__internal_1_$__cuda_sm10x_tcgen05_guardrail_trap_phase_invalid_during_alloc - $__internal_0_$__cuda_sm10x_tcgen05_guardrail_trap_col_being_dealloced_not_returned_by_alloc)
$__internal_0_$__cuda_sm10x_tcgen05_guardrail_trap_col_being_dealloced_not_returned_by_alloc:
[----:B------:R-:W-:Y:S05]  /*91d0*/  BPT.TRAP 0x1 ;  /* 0x000000040000795c */ /* 0x000fea0000300000 */
[----:B------:R-:W-:-:S04]  /*91e0*/  HFMA2 R3, -RZ, RZ, 0, 0 ;  /* 0x00000000ff037431 */ /* 0x000fc800000001ff */
[----:B------:R-:W-:Y:S05]  /*91f0*/  RET.REL.NODEC R2 `(_ZN7cutlass13device_kernelINS_4gemm6kernel13GemmUniversalIN4cute5tupleIJiiiiEEENS1_10collective13CollectiveMmaINS1_35MainloopSm100TmaUmmaWarpSpecializedILi36ELi2ELi4ENS5_IJNS4_1CILi2EEENSA_ILi1EEESC_EEEEENS5_IJNSA_ILi64EEENSA_ILi32EEESG_EEENS_10bfloat16_tENS5_IJlSC_lEEESI_SJ_NS4_8TiledMMAINS4_8MMA_AtomIJNS4_20SM100_MMA_F16BF16_SSISI_SI_fLi64ELi32ELNS4_4UMMA5MajorE0ELSO_0ELNSN_7ScaleInE0ELSP_0EEEEEENS4_6LayoutINS5_IJSC_SC_SC_EEENS5_IJNSA_ILi0EEESU_SU_EEEEENS5_IJNS4_10UnderscoreESX_SX_EEEEENS4_13SM90_TMA_LOADENS4_14ComposedLayoutINS4_7SwizzleILi2ELi4ELi3EEENS4_18smem_ptr_flag_bitsILi16EEENSS_INS5_IJNSA_ILi8EEESG_EEENS5_IJSG_SC_EEEEEEEvNS4_8identityENS4_23SM90_TMA_LOAD_MULTICASTES1A_vS1B_EENS_8epilogue10collective18CollectiveEpilogueINS1E_23Sm100TmaWarpSpecializedILi2ELi1ELi16ELb1ELb0EEEJSH_NS5_IJNSS_ISF_SC_EENSS_ISG_SC_EEEEESI_SJ_SI_SJ_NS1E_6fusion15FusionCallbacksIS1I_NS1M_17LinearCombinationISI_fSI_fLNS_15FloatRoundStyleE2EEESH_S1L_JEEENS4_5SM1004TMEM4LOAD26SM100_TMEM_LOAD_16dp256b4xES10_S1A_NS4_17SM75_U32x4_LDSM_NENS4_14SM90_TMA_STOREES1A_NS4_17SM90_U32x4_STSM_NENS4_39AutoVectorizingCopyWithAssumedAlignmentILi128EEEEEEvvEEEEvNT_6ParamsE) ;  /* 0xffffff6c02807950 */ /* 0x000fea0003c3ffff */
        .weak           $__internal_1_$__cuda_sm10x_tcgen05_guardrail_trap_phase_invalid_during_alloc
        .type           $__internal_1_$__cuda_sm10x_tcgen05_guardrail_trap_phase_invalid_during_alloc,@function
        .size           $__internal_1_$__cuda_sm10x_tcgen05_guardrail_trap_phase_invalid_during_alloc,($__internal_2_$__cuda_sm10x_tcgen05_guardrail_trap_unallocated_columns_being_dealloced - $__internal_1_$__cuda_sm10x_tcgen05_guardrail_trap_phase_invalid_during_alloc)
$__internal_1_$__cuda_sm10x_tcgen05_guardrail_trap_phase_invalid_during_alloc:
[----:B------:R-:W-:Y:S05]  /*9200*/  BPT.TRAP 0x1 ;  /* 0x000000040000795c */ /* 0x000fea0000300000 */
[----:B------:R-:W-:-:S04]  /*9210*/  MOV R5, 0x0 ;  /* 0x0000000000057802 */ /* 0x000fc80000000f00 */
[----:B------:R-:W-:Y:S05]  /*9220*/  RET.REL.NODEC R4 `(_ZN7cutlass13device_kernelINS_4gemm6kernel13GemmUniversalIN4cute5tupleIJiiiiEEENS1_10collective13CollectiveMmaINS1_35MainloopSm100TmaUmmaWarpSpecializedILi36ELi2ELi4ENS5_IJNS4_1CILi2EEENSA_ILi1EEESC_EEEEENS5_IJNSA_ILi64EEENSA_ILi32EEESG_EEENS_10bfloat16_tENS5_IJlSC_lEEESI_SJ_NS4_8TiledMMAINS4_8MMA_AtomIJNS4_20SM100_MMA_F16BF16_SSISI_SI_fLi64ELi32ELNS4_4UMMA5MajorE0ELSO_0ELNSN_7ScaleInE0ELSP_0EEEEEENS4_6LayoutINS5_IJSC_SC_SC_EEENS5_IJNSA_ILi0EEESU_SU_EEEEENS5_IJNS4_10UnderscoreESX_SX_EEEEENS4_13SM90_TMA_LOADENS4_14ComposedLayoutINS4_7SwizzleILi2ELi4ELi3EEENS4_18smem_ptr_flag_bitsILi16EEENSS_INS5_IJNSA_ILi8EEESG_EEENS5_IJSG_SC_EEEEEEEvNS4_8identityENS4_23SM90_TMA_LOAD_MULTICASTES1A_vS1B_EENS_8epilogue10collective18CollectiveEpilogueINS1E_23Sm100TmaWarpSpecializedILi2ELi1ELi16ELb1ELb0EEEJSH_NS5_IJNSS_ISF_SC_EENSS_ISG_SC_EEEEESI_SJ_SI_SJ_NS1E_6fusion15FusionCallbacksIS1I_NS1M_17LinearCombinationISI_fSI_fLNS_15FloatRoundStyleE2EEESH_S1L_JEEENS4_5SM1004TMEM4LOAD26SM100_TMEM_LOAD_16dp256b4xES10_S1A_NS4_17SM75_U32x4_LDSM_NENS4_14SM90_TMA_STOREES1A_NS4_17SM90_U32x4_STSM_NENS4_39AutoVectorizingCopyWithAssumedAlignmentILi128EEEEEEvvEEEEvNT_6ParamsE) ;  /* 0xffffff6c04747950 */ /* 0x000fea0003c3ffff */
        .weak           $__internal_2_$__cuda_sm10x_tcgen05_guardrail_trap_unallocated_columns_being_dealloced
        .type           $__internal_2_$__cuda_sm10x_tcgen05_guardrail_trap_unallocated_columns_being_dealloced,@function
        .size           $__internal_2_$__cuda_sm10x_tcgen05_guardrail_trap_unallocated_columns_being_dealloced,(.L_x_241 - $__internal_2_$__cuda_sm10x_tcgen05_guardrail_trap_unallocated_columns_being_dealloced)
$__internal_2_$__cuda_sm10x_tcgen05_guardrail_trap_unallocated_columns_being_dealloced:
[----:B------:R-:W-:Y:S05]  /*9230*/  BPT.TRAP 0x1 ;  /* 0x000000040000795c */ /* 0x000fea0000300000 */
[----:B------:R-:W-:-:S04]  /*9240*/  HFMA2 R3, -RZ, RZ, 0, 0 ;  /* 0x00000000ff037431 */ /* 0x000fc800000001ff */
[----:B------:R-:W-:Y:S05]  /*9250*/  RET.REL.NODEC R2 `(_ZN7cutlass13device_kernelINS_4gemm6kernel13GemmUniversalIN4cute5tupleIJiiiiEEENS1_10collective13CollectiveMmaINS1_35MainloopSm100TmaUmmaWarpSpecializedILi36ELi2ELi4ENS5_IJNS4_1CILi2EEENSA_ILi1EEESC_EEEEENS5_IJNSA_ILi64EEENSA_ILi32EEESG_EEENS_10bfloat16_tENS5_IJlSC_lEEESI_SJ_NS4_8TiledMMAINS4_8MMA_AtomIJNS4_20SM100_MMA_F16BF16_SSISI_SI_fLi64ELi32ELNS4_4UMMA5MajorE0ELSO_0ELNSN_7ScaleInE0ELSP_0EEEEEENS4_6LayoutINS5_IJSC_SC_SC_EEENS5_IJNSA_ILi0EEESU_SU_EEEEENS5_IJNS4_10UnderscoreESX_SX_EEEEENS4_13SM90_TMA_LOADENS4_14ComposedLayoutINS4_7SwizzleILi2ELi4ELi3EEENS4_18smem_ptr_flag_bitsILi16EEENSS_INS5_IJNSA_ILi8EEESG_EEENS5_IJSG_SC_EEEEEEEvNS4_8identityENS4_23SM90_TMA_LOAD_MULTICASTES1A_vS1B_EENS_8epilogue10collective18CollectiveEpilogueINS1E_23Sm100TmaWarpSpecializedILi2ELi1ELi16ELb1ELb0EEEJSH_NS5_IJNSS_ISF_SC_EENSS_ISG_SC_EEEEESI_SJ_SI_SJ_NS1E_6fusion15FusionCallbacksIS1I_NS1M_17LinearCombinationISI_fSI_fLNS_15FloatRoundStyleE2EEESH_S1L_JEEENS4_5SM1004TMEM4LOAD26SM100_TMEM_LOAD_16dp256b4xES10_S1A_NS4_17SM75_U32x4_LDSM_NENS4_14SM90_TMA_STOREES1A_NS4_17SM90_U32x4_STSM_NENS4_39AutoVectorizingCopyWithAssumedAlignmentILi128EEEEEEvvEEEEvNT_6ParamsE) ;  /* 0xffffff6c02687950 */ /* 0x000fea0003c3ffff */
.L_x_240:
[----:B------:R-:W-:-:S00]  /*9260*/  BRA `(.L_x_240) ;  /* 0xfffffffc00fc7947 */ /* 0x000fc0000383ffff */
[----:B------:R-:W-:-:S00]  /*9270*/  NOP ;  /* 0x0000000000007918 */ /* 0x000fc00000000000 */
        /* <DEDUP_REMOVED lines=8> */
.L_x_241:


//--------------------- .nv.global.init           --------------------------
	.section	.nv.global.init,"aw",@progbits
.nv.global.init:
	.type		$str$27,@object
	.size		$str$27,($str$28 - $str$27)
$str$27:
        /*0000*/ 	.byte	0x28, 0x61, 0x64, 0x64, 0x72, 0x65, 0x73, 0x73, 0x20, 0x26, 0x20, 0x6d, 0x61, 0x73, 0x6b, 0x29
        /*0010*/ 	.byte	0x20, 0x3d, 0x3d, 0x20, 0x30, 0x00
	.type		$str$28,@object
	.size		$str$28,($str$26 - $str$28)
$str$28:
        /*0016*/ 	.byte	0x2f, 0x74, 0x6d, 0x70, 0x2f, 0x63, 0x75, 0x74, 0x6c, 0x61, 0x73, 0x73, 0x5f, 0x73, 0x77, 0x65
        /*0026*/ 	.byte	0x65, 0x70, 0x5f, 0x73, 0x72, 0x63, 0x2f, 0x69, 0x6e, 0x63, 0x6c, 0x75, 0x64, 0x65, 0x2f, 0x63
        /*0036*/ 	.byte	0x75, 0x74, 0x65, 0x2f, 0x70, 0x6f, 0x69, 0x6e, 0x74, 0x65, 0x72, 0x5f, 0x66, 0x6c, 0x61, 0x67
        /*0046*/ 	.byte	0x67, 0x65, 0x64, 0x2e, 0x68, 0x70, 0x70, 0x00
	.type		$str$26,@object
	.size		$str$26,($str$25 - $str$26)
$str$26:
        /*004e*/ 	.byte	0x2f, 0x74, 0x6d, 0x70, 0x2f, 0x63, 0x75, 0x74, 0x6c, 0x61, 0x73, 0x73, 0x5f, 0x73, 0x77, 0x65
        /*005e*/ 	.byte	0x65, 0x70, 0x5f, 0x73, 0x72, 0x63, 0x2f, 0x69, 0x6e, 0x63, 0x6c, 0x75, 0x64, 0x65, 0x2f, 0x63
        /*006e*/ 	.byte	0x75, 0x74, 0x65, 0x2f, 0x61, 0x74, 0x6f, 0x6d, 0x2f, 0x63, 0x6f, 0x70, 0x79, 0x5f, 0x74, 0x72
        /*007e*/ 	.byte	0x61, 0x69, 0x74, 0x73, 0x5f, 0x73, 0x6d, 0x31, 0x30, 0x30, 0x2e, 0x68, 0x70, 0x70, 0x00
	.type		$str$25,@object
	.size		$str$25,(__unnamed_1 - $str$25)
$str$25:
        /*008d*/ 	.byte	0x28, 0x28, 0x75, 0x69, 0x6e, 0x74, 0x33, 0x32, 0x5f, 0x74, 0x28, 0x74, 0x68, 0x72, 0x65, 0x61
        /*009d*/ 	.byte	0x64, 0x49, 0x64, 0x78, 0x2e, 0x78, 0x29, 0x20, 0x2f, 0x20, 0x33, 0x32, 0x29, 0x20, 0x25, 0x20
        /*00ad*/ 	.byte	0x34, 0x29, 0x20, 0x3d, 0x3d, 0x20, 0x28, 0x28, 0x28, 0x74, 0x6d, 0x65, 0x6d, 0x5f, 0x61, 0x64
        /*00bd*/ 	.byte	0x64, 0x72, 0x20, 0x3e, 0x3e, 0x20, 0x31, 0x36, 0x29, 0x20, 0x2f, 0x20, 0x33, 0x32, 0x29, 0x20
        /*00cd*/ 	.byte	0x25, 0x20, 0x34, 0x29, 0x00
	.type		__unnamed_1,@object
	.size		__unnamed_1,(__unnamed_2 - __unnamed_1)
__unnamed_1:
        /*00d2*/ 	.byte	0x61, 0x75, 0x74, 0x6f, 0x20, 0x63, 0x75, 0x74, 0x65, 0x3a, 0x3a, 0x61, 0x73, 0x5f, 0x70, 0x6f
        /* <DEDUP_REMOVED lines=24> */
        /*0262*/ 	.byte	0x30, 0x34, 0x38, 0x3e, 0x3e, 0x3e, 0x3e, 0x5d, 0x00
	.type		__unnamed_2,@object
	.size		__unnamed_2,(.L_2 - __unnamed_2)
__unnamed_2:
        /* <DEDUP_REMOVED lines=45> */
        /*053b*/ 	.byte	0x3e, 0x3e, 0x3e, 0x5d, 0x00
.L_2:


//--------------------- .nv.shared._ZN7cutlass13device_kernelINS_4gemm6kernel13GemmUniversalIN4cute5tupleIJiiiiEEENS1_10collective13CollectiveMmaINS1_35MainloopSm100TmaUmmaWarpSpecializedILi36ELi2ELi4ENS5_IJNS4_1CILi2EEENSA_ILi1EEESC_EEEEENS5_IJNSA_ILi64EEENSA_ILi32EEESG_EEENS_10bfloat16_tENS5_IJlSC_lEEESI_SJ_NS4_8TiledMMAINS4_8MMA_AtomIJNS4_20SM100_MMA_F16BF16_SSISI_SI_fLi64ELi32ELNS4_4UMMA5MajorE0ELSO_0ELNSN_7ScaleInE0ELSP_0EEEEEENS4_6LayoutINS5_IJSC_SC_SC_EEENS5_IJNSA_ILi0EEESU_SU_EEEEENS5_IJNS4_10UnderscoreESX_SX_EEEEENS4_13SM90_TMA_LOADENS4_14ComposedLayoutINS4_7SwizzleILi2ELi4ELi3EEENS4_18smem_ptr_flag_bitsILi16EEENSS_INS5_IJNSA_ILi8EEESG_EEENS5_IJSG_SC_EEEEEEEvNS4_8identityENS4_23SM90_TMA_LOAD_MULTICASTES1A_vS1B_EENS_8epilogue10collective18CollectiveEpilogueINS1E_23Sm100TmaWarpSpecializedILi2ELi1ELi16ELb1ELb0EEEJSH_NS5_IJNSS_ISF_SC_EENSS_ISG_SC_EEEEESI_SJ_SI_SJ_NS1E_6fusion15FusionCallbacksIS1I_NS1M_17LinearCombinationISI_fSI_fLNS_15FloatRoundStyleE2EEESH_S1L_JEEENS4_5SM1004TMEM4LOAD26SM100_TMEM_LOAD_16dp256b4xES10_S1A_NS4_17SM75_U32x4_LDSM_NENS4_14SM90_TMA_STOREES1A_NS4_17SM90_U32x4_STSM_NENS4_39AutoVectorizingCopyWithAssumedAlignmentILi128EEEEEEvvEEEEvNT_6ParamsE --------------------------
	.section	.nv.shared._ZN7cutlass13device_kernelINS_4gemm6kernel13GemmUniversalIN4cute5tupleIJiiiiEEENS1_10collective13CollectiveMmaINS1_35MainloopSm100TmaUmmaWarpSpecializedILi36ELi2ELi4ENS5_IJNS4_1CILi2EEENSA_ILi1EEESC_EEEEENS5_IJNSA_ILi64EEENSA_ILi32EEESG_EEENS_10bfloat16_tENS5_IJlSC_lEEESI_SJ_NS4_8TiledMMAINS4_8MMA_AtomIJNS4_20SM100_MMA_F16BF16_SSISI_SI_fLi64ELi32ELNS4_4UMMA5MajorE0ELSO_0ELNSN_7ScaleInE0ELSP_0EEEEEENS4_6LayoutINS5_IJSC_SC_SC_EEENS5_IJNSA_ILi0EEESU_SU_EEEEENS5_IJNS4_10UnderscoreESX_SX_EEEEENS4_13SM90_TMA_LOADENS4_14ComposedLayoutINS4_7SwizzleILi2ELi4ELi3EEENS4_18smem_ptr_flag_bitsILi16EEENSS_INS5_IJNSA_ILi8EEESG_EEENS5_IJSG_SC_EEEEEEEvNS4_8identityENS4_23SM90_TMA_LOAD_MULTICASTES1A_vS1B_EENS_8epilogue10collective18CollectiveEpilogueINS1E_23Sm100TmaWarpSpecializedILi2ELi1ELi16ELb1ELb0EEEJSH_NS5_IJNSS_ISF_SC_EENSS_ISG_SC_EEEEESI_SJ_SI_SJ_NS1E_6fusion15FusionCallbacksIS1I_NS1M_17LinearCombinationISI_fSI_fLNS_15FloatRoundStyleE2EEESH_S1L_JEEENS4_5SM1004TMEM4LOAD26SM100_TMEM_LOAD_16dp256b4xES10_S1A_NS4_17SM75_U32x4_LDSM_NENS4_14SM90_TMA_STOREES1A_NS4_17SM90_U32x4_STSM_NENS4_39AutoVectorizingCopyWithAssumedAlignmentILi128EEEEEEvvEEEEvNT_6ParamsE,"aw",@nobits
	.sectionflags	@""
	.align	16
	.zero		1024


//--------------------- .nv.shared.reserved.0     --------------------------
	.section	.nv.shared.reserved.0,"aw",@nobits
	.weak		__nv_reservedSMEM_offset_0_alias
	.size		__nv_reservedSMEM_offset_0_alias, 0, 64
	.other		__nv_reservedSMEM_offset_0_alias,@"STO_CUDA_RESERVED_SHARED STV_DEFAULT"
__nv_reservedSMEM_offset_0_alias:
	.zero		0
.nv.shared.reserved.0:
	.zero		64
	.weak		__nv_reservedSMEM_tcgen05_partition
	.type		__nv_reservedSMEM_tcgen05_partition,@object
	.size		__nv_reservedSMEM_tcgen05_partition,(.L_0 - __nv_reservedSMEM_tcgen05_partition)
__nv_reservedSMEM_tcgen05_partition:
	.zero		32
.L_0:


//--------------------- .nv.global                --------------------------
	.section	.nv.global,"aw",@nobits
.nv.global:
	.type		_ZN39_INTERNAL_a8fedbcd_4_k_cu_0e500b98_41244cute1_E,@object
	.size		_ZN39_INTERNAL_a8fedbcd_4_k_cu_0e500b98_41244cute1_E,(_ZN39_INTERNAL_a8fedbcd_4_k_cu_0e500b98_41244cuda3std3__45__cpo6cbeginE - _ZN39_INTERNAL_a8fedbcd_4_k_cu_0e500b98_41244cute1_E)
_ZN39_INTERNAL_a8fedbcd_4_k_cu_0e500b98_41244cute1_E:
	.zero		1
	.type		_ZN39_INTERNAL_a8fedbcd_4_k_cu_0e500b98_41244cuda3std3__45__cpo6cbeginE,@object
	.size		_ZN39_INTERNAL_a8fedbcd_4_k_cu_0e500b98_41244cuda3std3__45__cpo6cbeginE,(_ZN39_INTERNAL_a8fedbcd_4_k_cu_0e500b98_41244cuda3std3__48in_placeE - _ZN39_INTERNAL_a8fedbcd_4_k_cu_0e500b98_41244cuda3std3__45__cpo6cbeginE)
_ZN39_INTERNAL_a8fedbcd_4_k_cu_0e500b98_41244cuda3std3__45__cpo6cbeginE:
	.zero		1
	.type		_ZN39_INTERNAL_a8fedbcd_4_k_cu_0e500b98_41244cuda3std3__48in_placeE,@object
	.size		_ZN39_INTERNAL_a8fedbcd_4_k_cu_0e500b98_41244cuda3std3__48in_placeE,(_ZN39_INTERNAL_a8fedbcd_4_k_cu_0e500b98_41244cuda3std6ranges3__45__cpo9iter_moveE - _ZN39_INTERNAL_a8fedbcd_4_k_cu_0e500b98_41244cuda3std3__48in_placeE)
_ZN39_INTERNAL_a8fedbcd_4_k_cu_0e500b98_41244cuda3std3__48in_placeE:
	.zero		1
	.type		_ZN39_INTERNAL_a8fedbcd_4_k_cu_0e500b98_41244cuda3std6ranges3__45__cpo9iter_moveE,@object
	.size		_ZN39_INTERNAL_a8fedbcd_4_k_cu_0e500b98_41244cuda3std6ranges3__45__cpo9iter_moveE,(_ZN39_INTERNAL_a8fedbcd_4_k_cu_0e500b98_41244cuda3std3__45__cpo5beginE - _ZN39_INTERNAL_a8fedbcd_4_k_cu_0e500b98_41244cuda3std6ranges3__45__cpo9iter_moveE)
_ZN39_INTERNAL_a8fedbcd_4_k_cu_0e500b98_41244cuda3std6ranges3__45__cpo9iter_moveE:
	.zero		1
	.type		_ZN39_INTERNAL_a8fedbcd_4_k_cu_0e500b98_41244cuda3std3__45__cpo5beginE,@object
	.size		_ZN39_INTERNAL_a8fedbcd_4_k_cu_0e500b98_41244cuda3std3__45__cpo5beginE,(_ZN39_INTERNAL_a8fedbcd_4_k_cu_0e500b98_41244cuda3std3__441_GLOBAL__N__a8fedbcd_4_k_cu_0e500b98_41246ignoreE - _ZN39_INTERNAL_a8fedbcd_4_k_cu_0e500b98_41244cuda3std3__45__cpo5beginE)
_ZN39_INTERNAL_a8fedbcd_4_k_cu_0e500b98_41244cuda3std3__45__cpo5beginE:
	.zero		1
	.type		_ZN39_INTERNAL_a8fedbcd_4_k_cu_0e500b98_41244cuda3std3__441_GLOBAL__N__a8fedbcd_4_k_cu_0e500b98_41246ignoreE,@object
	.size		_ZN39_INTERNAL_a8fedbcd_4_k_cu_0e500b98_41244cuda3std3__441_GLOBAL__N__a8fedbcd_4_k_cu_0e500b98_41246ignoreE,(_ZN39_INTERNAL_a8fedbcd_4_k_cu_0e500b98_41244cute7productE - _ZN39_INTERNAL_a8fedbcd_4_k_cu_0e500b98_41244cuda3std3__441_GLOBAL__N__a8fedbcd_4_k_cu_0e500b98_41246ignoreE)
_ZN39_INTERNAL_a8fedbcd_4_k_cu_0e500b98_41244cuda3std3__441_GLOBAL__N__a8fedbcd_4_k_cu_0e500b98_41246ignoreE:
	.zero		1
	.type		_ZN39_INTERNAL_a8fedbcd_4_k_cu_0e500b98_41244cute7productE,@object
	.size		_ZN39_INTERNAL_a8fedbcd_4_k_cu_0e500b98_41244cute7productE,(_ZN39_INTERNAL_a8fedbcd_4_k_cu_0e500b98_41244cuda3std3__45__cpo3endE - _ZN39_INTERNAL_a8fedbcd_4_k_cu_0e500b98_41244cute7productE)
_ZN39_INTERNAL_a8fedbcd_4_k_cu_0e500b98_41244cute7productE:
	.zero		1
	.type		_ZN39_INTERNAL_a8fedbcd_4_k_cu_0e500b98_41244cuda3std3__45__cpo3endE,@object
	.size		_ZN39_INTERNAL_a8fedbcd_4_k_cu_0e500b98_41244cuda3std3__45__cpo3endE,(_ZN39_INTERNAL_a8fedbcd_4_k_cu_0e500b98_41244cuda3std3__419piecewise_constructE - _ZN39_INTERNAL_a8fedbcd_4_k_cu_0e500b98_41244cuda3std3__45__cpo3endE)
_ZN39_INTERNAL_a8fedbcd_4_k_cu_0e500b98_41244cuda3std3__45__cpo3endE:
	.zero		1
	.type		_ZN39_INTERNAL_a8fedbcd_4_k_cu_0e500b98_41244cuda3std3__419piecewise_constructE,@object
	.size		_ZN39_INTERNAL_a8fedbcd_4_k_cu_0e500b98_41244cuda3std3__419piecewise_constructE,(_ZN39_INTERNAL_a8fedbcd_4_k_cu_0e500b98_41244cuda3std3__45__cpo4cendE - _ZN39_INTERNAL_a8fedbcd_4_k_cu_0e500b98_41244cuda3std3__419piecewise_constructE)
_ZN39_INTERNAL_a8fedbcd_4_k_cu_0e500b98_41244cuda3std3__419piecewise_constructE:
	.zero		1
	.type		_ZN39_INTERNAL_a8fedbcd_4_k_cu_0e500b98_41244cuda3std3__45__cpo4cendE,@object
	.size		_ZN39_INTERNAL_a8fedbcd_4_k_cu_0e500b98_41244cuda3std3__45__cpo4cendE,(_ZN39_INTERNAL_a8fedbcd_4_k_cu_0e500b98_41244cuda3std6ranges3__45__cpo4swapE - _ZN39_INTERNAL_a8fedbcd_4_k_cu_0e500b98_41244cuda3std3__45__cpo4cendE)
_ZN39_INTERNAL_a8fedbcd_4_k_cu_0e500b98_41244cuda3std3__45__cpo4cendE:
	.zero		1
	.type		_ZN39_INTERNAL_a8fedbcd_4_k_cu_0e500b98_41244cuda3std6ranges3__45__cpo4swapE,@object
	.size		_ZN39_INTERNAL_a8fedbcd_4_k_cu_0e500b98_41244cuda3std6ranges3__45__cpo4swapE,(.L_10 - _ZN39_INTERNAL_a8fedbcd_4_k_cu_0e500b98_41244cuda3std6ranges3__45__cpo4swapE)
_ZN39_INTERNAL_a8fedbcd_4_k_cu_0e500b98_41244cuda3std6ranges3__45__cpo4swapE:
	.zero		1
.L_10:


//--------------------- .nv.constant0._ZN7cutlass13device_kernelINS_4gemm6kernel13GemmUniversalIN4cute5tupleIJiiiiEEENS1_10collective13CollectiveMmaINS1_35MainloopSm100TmaUmmaWarpSpecializedILi36ELi2ELi4ENS5_IJNS4_1CILi2EEENSA_ILi1EEESC_EEEEENS5_IJNSA_ILi64EEENSA_ILi32EEESG_EEENS_10bfloat16_tENS5_IJlSC_lEEESI_SJ_NS4_8TiledMMAINS4_8MMA_AtomIJNS4_20SM100_MMA_F16BF16_SSISI_SI_fLi64ELi32ELNS4_4UMMA5MajorE0ELSO_0ELNSN_7ScaleInE0ELSP_0EEEEEENS4_6LayoutINS5_IJSC_SC_SC_EEENS5_IJNSA_ILi0EEESU_SU_EEEEENS5_IJNS4_10UnderscoreESX_SX_EEEEENS4_13SM90_TMA_LOADENS4_14ComposedLayoutINS4_7SwizzleILi2ELi4ELi3EEENS4_18smem_ptr_flag_bitsILi16EEENSS_INS5_IJNSA_ILi8EEESG_EEENS5_IJSG_SC_EEEEEEEvNS4_8identityENS4_23SM90_TMA_LOAD_MULTICASTES1A_vS1B_EENS_8epilogue10collective18CollectiveEpilogueINS1E_23Sm100TmaWarpSpecializedILi2ELi1ELi16ELb1ELb0EEEJSH_NS5_IJNSS_ISF_SC_EENSS_ISG_SC_EEEEESI_SJ_SI_SJ_NS1E_6fusion15FusionCallbacksIS1I_NS1M_17LinearCombinationISI_fSI_fLNS_15FloatRoundStyleE2EEESH_S1L_JEEENS4_5SM1004TMEM4LOAD26SM100_TMEM_LOAD_16dp256b4xES10_S1A_NS4_17SM75_U32x4_LDSM_NENS4_14SM90_TMA_STOREES1A_NS4_17SM90_U32x4_STSM_NENS4_39AutoVectorizingCopyWithAssumedAlignmentILi128EEEEEEvvEEEEvNT_6ParamsE --------------------------
	.section	.nv.constant0._ZN7cutlass13device_kernelINS_4gemm6kernel13GemmUniversalIN4cute5tupleIJiiiiEEENS1_10collective13CollectiveMmaINS1_35MainloopSm100TmaUmmaWarpSpecializedILi36ELi2ELi4ENS5_IJNS4_1CILi2EEENSA_ILi1EEESC_EEEEENS5_IJNSA_ILi64EEENSA_ILi32EEESG_EEENS_10bfloat16_tENS5_IJlSC_lEEESI_SJ_NS4_8TiledMMAINS4_8MMA_AtomIJNS4_20SM100_MMA_F16BF16_SSISI_SI_fLi64ELi32ELNS4_4UMMA5MajorE0ELSO_0ELNSN_7ScaleInE0ELSP_0EEEEEENS4_6LayoutINS5_IJSC_SC_SC_EEENS5_IJNSA_ILi0EEESU_SU_EEEEENS5_IJNS4_10UnderscoreESX_SX_EEEEENS4_13SM90_TMA_LOADENS4_14ComposedLayoutINS4_7SwizzleILi2ELi4ELi3EEENS4_18smem_ptr_flag_bitsILi16EEENSS_INS5_IJNSA_ILi8EEESG_EEENS5_IJSG_SC_EEEEEEEvNS4_8identityENS4_23SM90_TMA_LOAD_MULTICASTES1A_vS1B_EENS_8epilogue10collective18CollectiveEpilogueINS1E_23Sm100TmaWarpSpecializedILi2ELi1ELi16ELb1ELb0EEEJSH_NS5_IJNSS_ISF_SC_EENSS_ISG_SC_EEEEESI_SJ_SI_SJ_NS1E_6fusion15FusionCallbacksIS1I_NS1M_17LinearCombinationISI_fSI_fLNS_15FloatRoundStyleE2EEESH_S1L_JEEENS4_5SM1004TMEM4LOAD26SM100_TMEM_LOAD_16dp256b4xES10_S1A_NS4_17SM75_U32x4_LDSM_NENS4_14SM90_TMA_STOREES1A_NS4_17SM90_U32x4_STSM_NENS4_39AutoVectorizingCopyWithAssumedAlignmentILi128EEEEEEvvEEEEvNT_6ParamsE,"a",@progbits
	.sectionflags	@""
	.align	4
.nv.constant0._ZN7cutlass13device_kernelINS_4gemm6kernel13GemmUniversalIN4cute5tupleIJiiiiEEENS1_10collective13CollectiveMmaINS1_35MainloopSm100TmaUmmaWarpSpecializedILi36ELi2ELi4ENS5_IJNS4_1CILi2EEENSA_ILi1EEESC_EEEEENS5_IJNSA_ILi64EEENSA_ILi32EEESG_EEENS_10bfloat16_tENS5_IJlSC_lEEESI_SJ_NS4_8TiledMMAINS4_8MMA_AtomIJNS4_20SM100_MMA_F16BF16_SSISI_SI_fLi64ELi32ELNS4_4UMMA5MajorE0ELSO_0ELNSN_7ScaleInE0ELSP_0EEEEEENS4_6LayoutINS5_IJSC_SC_SC_EEENS5_IJNSA_ILi0EEESU_SU_EEEEENS5_IJNS4_10UnderscoreESX_SX_EEEEENS4_13SM90_TMA_LOADENS4_14ComposedLayoutINS4_7SwizzleILi2ELi4ELi3EEENS4_18smem_ptr_flag_bitsILi16EEENSS_INS5_IJNSA_ILi8EEESG_EEENS5_IJSG_SC_EEEEEEEvNS4_8identityENS4_23SM90_TMA_LOAD_MULTICASTES1A_vS1B_EENS_8epilogue10collective18CollectiveEpilogueINS1E_23Sm100TmaWarpSpecializedILi2ELi1ELi16ELb1ELb0EEEJSH_NS5_IJNSS_ISF_SC_EENSS_ISG_SC_EEEEESI_SJ_SI_SJ_NS1E_6fusion15FusionCallbacksIS1I_NS1M_17LinearCombinationISI_fSI_fLNS_15FloatRoundStyleE2EEESH_S1L_JEEENS4_5SM1004TMEM4LOAD26SM100_TMEM_LOAD_16dp256b4xES10_S1A_NS4_17SM75_U32x4_LDSM_NENS4_14SM90_TMA_STOREES1A_NS4_17SM90_U32x4_STSM_NENS4_39AutoVectorizingCopyWithAssumedAlignmentILi128EEEEEEvvEEEEvNT_6ParamsE:
	.zero		2944


//--------------------- SYMBOLS --------------------------

	.type		.nv.reservedSmem.offset0,@object
	.size		.nv.reservedSmem.offset0,0x4
	.type		.nv.reservedSmem.cap,@object
	.size		.nv.reservedSmem.cap,0x4
	.type		__assertfail,@function
